	.target	sm_100a

	.elftype	@"ET_EXEC"


//--------------------- .note.nv.tkinfo           --------------------------
	.section	.note.nv.tkinfo,"",@"SHT_NOTE"
	.sectionflags	@"SHF_NOTE_NV_TKINFO"
	.tkinfo
        /*0018*/ 	.word	0x00000002
        /*0030*/ 	.string	""
        /*0030*/ 	.string	"ptxas"
        /*0030*/ 	.string	"Cuda compilation tools, release 13.0, V13.0.88"
        /*0030*/ 	.string	"Build cuda_13.0.r13.0/compiler.36424714_0"
        /*0030*/ 	.string	"-arch sm_100a -m 64 "



//--------------------- .note.nv.cuinfo           --------------------------
	.section	.note.nv.cuinfo,"",@"SHT_NOTE"
	.sectionflags	@"SHF_NOTE_NV_CUINFO"
        /*0018*/ 	.short	0x0002
        /*001a*/ 	.short	0x0064
        /*001c*/ 	.short	0x0082
	.zero		2


//--------------------- .nv.info                  --------------------------
	.section	.nv.info,"",@"SHT_CUDA_INFO"
	.align	4


	//----- nvinfo : EIATTR_REGCOUNT
	.align		4
        /*0000*/ 	.byte	0x04, 0x2f
        /*0002*/ 	.short	(.L_12 - .L_11)
	.align		4
.L_11:
        /*0004*/ 	.word	index@(_ZN7cutlass13device_kernelIN5flash19enable_sm80_to_sm89INS1_16FlashAttnFwdSm80INS1_25CollectiveMainloopFwdSm80ILi4ELi1ELb0EN4cute5tupleIJNS5_1CILi128EEENS7_ILi48EEENS7_ILi96EEEEEELi96ENS_6half_tEfNS_4arch4Sm80ELb1ELb0ELb1ELb1ELb0ELb1ELb1ELb1EEENS1_21CollectiveEpilogueFwdINS6_IJS8_SA_S9_EEENS6_IJNS7_ILi1EEESI_SI_EEESC_SE_Li128ELb1ELb1ELb1ELb0EEENS1_36VarlenDynamicPersistentTileSchedulerILi128ELi48ELi128ELi128ELb1ELb1ELb0ELb1ELb1ELb1EEEEEEEEEvNT_6ParamsE)
        /*0008*/ 	.word	0x00000004


	//----- nvinfo : EIATTR_FRAME_SIZE
	.align		4
.L_12:
        /*000c*/ 	.byte	0x04, 0x11
        /*000e*/ 	.short	(.L_14 - .L_13)
	.align		4
.L_13:
        /*0010*/ 	.word	index@(_ZN7cutlass13device_kernelIN5flash19enable_sm80_to_sm89INS1_16FlashAttnFwdSm80INS1_25CollectiveMainloopFwdSm80ILi4ELi1ELb0EN4cute5tupleIJNS5_1CILi128EEENS7_ILi48EEENS7_ILi96EEEEEELi96ENS_6half_tEfNS_4arch4Sm80ELb1ELb0ELb1ELb1ELb0ELb1ELb1ELb1EEENS1_21CollectiveEpilogueFwdINS6_IJS8_SA_S9_EEENS6_IJNS7_ILi1EEESI_SI_EEESC_SE_Li128ELb1ELb1ELb1ELb0EEENS1_36VarlenDynamicPersistentTileSchedulerILi128ELi48ELi128ELi128ELb1ELb1ELb0ELb1ELb1ELb1EEEEEEEEEvNT_6ParamsE)
        /*0014*/ 	.word	0x00000000


	//----- nvinfo : EIATTR_REGCOUNT
	.align		4
.L_14:
        /*0018*/ 	.byte	0x04, 0x2f
        /*001a*/ 	.short	(.L_16 - .L_15)
	.align		4
.L_15:
        /*001c*/ 	.word	index@(_ZN7cutlass13device_kernelIN5flash19enable_sm80_to_sm89INS1_16FlashAttnFwdSm80INS1_25CollectiveMainloopFwdSm80ILi4ELi1ELb0EN4cute5tupleIJNS5_1CILi128EEENS7_ILi48EEENS7_ILi96EEEEEELi96ENS_6half_tEfNS_4arch4Sm80ELb1ELb0ELb1ELb1ELb0ELb0ELb1ELb1EEENS1_21CollectiveEpilogueFwdINS6_IJS8_SA_S9_EEENS6_IJNS7_ILi1EEESI_SI_EEESC_SE_Li128ELb1ELb1ELb1ELb0EEENS1_36VarlenDynamicPersistentTileSchedulerILi128ELi48ELi128ELi128ELb1ELb1ELb0ELb1ELb1ELb1EEEEEEEEEvNT_6ParamsE)
        /*0020*/ 	.word	0x00000004


	//----- nvinfo : EIATTR_FRAME_SIZE
	.align		4
.L_16:
        /*0024*/ 	.byte	0x04, 0x11
        /*0026*/ 	.short	(.L_18 - .L_17)
	.align		4
.L_17:
        /*0028*/ 	.word	index@(_ZN7cutlass13device_kernelIN5flash19enable_sm80_to_sm89INS1_16FlashAttnFwdSm80INS1_25CollectiveMainloopFwdSm80ILi4ELi1ELb0EN4cute5tupleIJNS5_1CILi128EEENS7_ILi48EEENS7_ILi96EEEEEELi96ENS_6half_tEfNS_4arch4Sm80ELb1ELb0ELb1ELb1ELb0ELb0ELb1ELb1EEENS1_21CollectiveEpilogueFwdINS6_IJS8_SA_S9_EEENS6_IJNS7_ILi1EEESI_SI_EEESC_SE_Li128ELb1ELb1ELb1ELb0EEENS1_36VarlenDynamicPersistentTileSchedulerILi128ELi48ELi128ELi128ELb1ELb1ELb0ELb1ELb1ELb1EEEEEEEEEvNT_6ParamsE)
        /*002c*/ 	.word	0x00000000


	//----- nvinfo : EIATTR_REGCOUNT
	.align		4
.L_18:
        /*0030*/ 	.byte	0x04, 0x2f
        /*0032*/ 	.short	(.L_20 - .L_19)
	.align		4
.L_19:
        /*0034*/ 	.word	index@(_ZN7cutlass13device_kernelIN5flash19enable_sm80_to_sm89INS1_16FlashAttnFwdSm80INS1_25CollectiveMainloopFwdSm80ILi4ELi1ELb0EN4cute5tupleIJNS5_1CILi128EEENS7_ILi64EEENS7_ILi96EEEEEELi96ENS_6half_tEfNS_4arch4Sm80ELb1ELb0ELb1ELb0ELb0ELb0ELb1ELb1EEENS1_21CollectiveEpilogueFwdINS6_IJS8_SA_S9_EEENS6_IJNS7_ILi1EEESI_SI_EEESC_SE_Li128ELb0ELb1ELb1ELb0EEENS1_30DynamicPersistentTileSchedulerILi128ELi128ELb1ELb1ELb0EEEEEEEEEvNT_6ParamsE)
        /*0038*/ 	.word	0x00000004


	//----- nvinfo : EIATTR_FRAME_SIZE
	.align		4
.L_20:
        /*003c*/ 	.byte	0x04, 0x11
        /*003e*/ 	.short	(.L_22 - .L_21)
	.align		4
.L_21:
        /*0040*/ 	.word	index@(_ZN7cutlass13device_kernelIN5flash19enable_sm80_to_sm89INS1_16FlashAttnFwdSm80INS1_25CollectiveMainloopFwdSm80ILi4ELi1ELb0EN4cute5tupleIJNS5_1CILi128EEENS7_ILi64EEENS7_ILi96EEEEEELi96ENS_6half_tEfNS_4arch4Sm80ELb1ELb0ELb1ELb0ELb0ELb0ELb1ELb1EEENS1_21CollectiveEpilogueFwdINS6_IJS8_SA_S9_EEENS6_IJNS7_ILi1EEESI_SI_EEESC_SE_Li128ELb0ELb1ELb1ELb0EEENS1_30DynamicPersistentTileSchedulerILi128ELi128ELb1ELb1ELb0EEEEEEEEEvNT_6ParamsE)
        /*0044*/ 	.word	0x00000000


	//----- nvinfo : EIATTR_REGCOUNT
	.align		4
.L_22:
        /*0048*/ 	.byte	0x04, 0x2f
        /*004a*/ 	.short	(.L_24 - .L_23)
	.align		4
.L_23:
        /*004c*/ 	.word	index@(_ZN7cutlass13device_kernelIN5flash19enable_sm80_to_sm89INS1_16FlashAttnFwdSm80INS1_25CollectiveMainloopFwdSm80ILi4ELi1ELb0EN4cute5tupleIJNS5_1CILi128EEENS7_ILi48EEENS7_ILi96EEEEEELi96ENS_6half_tEfNS_4arch4Sm80ELb0ELb1ELb1ELb1ELb0ELb1ELb1ELb1EEENS1_21CollectiveEpilogueFwdINS6_IJS8_SA_S9_EEENS6_IJNS7_ILi1EEESI_SI_EEESC_SE_Li128ELb1ELb1ELb1ELb0EEENS1_36VarlenDynamicPersistentTileSchedulerILi128ELi48ELi128ELi128ELb1ELb1ELb0ELb1ELb0ELb1EEEEEEEEEvNT_6ParamsE)
        /*0050*/ 	.word	0x00000004


	//----- nvinfo : EIATTR_FRAME_SIZE
	.align		4
.L_24:
        /*0054*/ 	.byte	0x04, 0x11
        /*0056*/ 	.short	(.L_26 - .L_25)
	.align		4
.L_25:
        /*0058*/ 	.word	index@(_ZN7cutlass13device_kernelIN5flash19enable_sm80_to_sm89INS1_16FlashAttnFwdSm80INS1_25CollectiveMainloopFwdSm80ILi4ELi1ELb0EN4cute5tupleIJNS5_1CILi128EEENS7_ILi48EEENS7_ILi96EEEEEELi96ENS_6half_tEfNS_4arch4Sm80ELb0ELb1ELb1ELb1ELb0ELb1ELb1ELb1EEENS1_21CollectiveEpilogueFwdINS6_IJS8_SA_S9_EEENS6_IJNS7_ILi1EEESI_SI_EEESC_SE_Li128ELb1ELb1ELb1ELb0EEENS1_36VarlenDynamicPersistentTileSchedulerILi128ELi48ELi128ELi128ELb1ELb1ELb0ELb1ELb0ELb1EEEEEEEEEvNT_6ParamsE)
        /*005c*/ 	.word	0x00000000


	//----- nvinfo : EIATTR_REGCOUNT
	.align		4
.L_26:
        /*0060*/ 	.byte	0x04, 0x2f
        /*0062*/ 	.short	(.L_28 - .L_27)
	.align		4
.L_27:
        /*0064*/ 	.word	index@(_ZN7cutlass13device_kernelIN5flash19enable_sm80_to_sm89INS1_16FlashAttnFwdSm80INS1_25CollectiveMainloopFwdSm80ILi4ELi1ELb0EN4cute5tupleIJNS5_1CILi128EEENS7_ILi48EEENS7_ILi96EEEEEELi96ENS_6half_tEfNS_4arch4Sm80ELb0ELb1ELb1ELb1ELb0ELb0ELb1ELb1EEENS1_21CollectiveEpilogueFwdINS6_IJS8_SA_S9_EEENS6_IJNS7_ILi1EEESI_SI_EEESC_SE_Li128ELb1ELb1ELb1ELb0EEENS1_36VarlenDynamicPersistentTileSchedulerILi128ELi48ELi128ELi128ELb1ELb1ELb0ELb1ELb0ELb1EEEEEEEEEvNT_6ParamsE)
        /*0068*/ 	.word	0x00000004


	//----- nvinfo : EIATTR_FRAME_SIZE
	.align		4
.L_28:
        /*006c*/ 	.byte	0x04, 0x11
        /*006e*/ 	.short	(.L_30 - .L_29)
	.align		4
.L_29:
        /*0070*/ 	.word	index@(_ZN7cutlass13device_kernelIN5flash19enable_sm80_to_sm89INS1_16FlashAttnFwdSm80INS1_25CollectiveMainloopFwdSm80ILi4ELi1ELb0EN4cute5tupleIJNS5_1CILi128EEENS7_ILi48EEENS7_ILi96EEEEEELi96ENS_6half_tEfNS_4arch4Sm80ELb0ELb1ELb1ELb1ELb0ELb0ELb1ELb1EEENS1_21CollectiveEpilogueFwdINS6_IJS8_SA_S9_EEENS6_IJNS7_ILi1EEESI_SI_EEESC_SE_Li128ELb1ELb1ELb1ELb0EEENS1_36VarlenDynamicPersistentTileSchedulerILi128ELi48ELi128ELi128ELb1ELb1ELb0ELb1ELb0ELb1EEEEEEEEEvNT_6ParamsE)
        /*0074*/ 	.word	0x00000000


	//----- nvinfo : EIATTR_REGCOUNT
	.align		4
.L_30:
        /*0078*/ 	.byte	0x04, 0x2f
        /*007a*/ 	.short	(.L_32 - .L_31)
	.align		4
.L_31:
        /*007c*/ 	.word	index@(_ZN7cutlass13device_kernelIN5flash19enable_sm80_to_sm89INS1_16FlashAttnFwdSm80INS1_25CollectiveMainloopFwdSm80ILi4ELi1ELb0EN4cute5tupleIJNS5_1CILi128EEENS7_ILi48EEENS7_ILi96EEEEEELi96ENS_6half_tEfNS_4arch4Sm80ELb0ELb1ELb1ELb0ELb0ELb0ELb1ELb1EEENS1_21CollectiveEpilogueFwdINS6_IJS8_SA_S9_EEENS6_IJNS7_ILi1EEESI_SI_EEESC_SE_Li128ELb0ELb1ELb1ELb0EEENS1_19SingleTileSchedulerILb0ELb1ELb1ELi128EEEEEEEEEvNT_6ParamsE)
        /*0080*/ 	.word	0x00000004


	//----- nvinfo : EIATTR_FRAME_SIZE
	.align		4
.L_32:
        /*0084*/ 	.byte	0x04, 0x11
        /*0086*/ 	.short	(.L_34 - .L_33)
	.align		4
.L_33:
        /*0088*/ 	.word	index@(_ZN7cutlass13device_kernelIN5flash19enable_sm80_to_sm89INS1_16FlashAttnFwdSm80INS1_25CollectiveMainloopFwdSm80ILi4ELi1ELb0EN4cute5tupleIJNS5_1CILi128EEENS7_ILi48EEENS7_ILi96EEEEEELi96ENS_6half_tEfNS_4arch4Sm80ELb0ELb1ELb1ELb0ELb0ELb0ELb1ELb1EEENS1_21CollectiveEpilogueFwdINS6_IJS8_SA_S9_EEENS6_IJNS7_ILi1EEESI_SI_EEESC_SE_Li128ELb0ELb1ELb1ELb0EEENS1_19SingleTileSchedulerILb0ELb1ELb1ELi128EEEEEEEEEvNT_6ParamsE)
        /*008c*/ 	.word	0x00000000


	//----- nvinfo : EIATTR_REGCOUNT
	.align		4
.L_34:
        /*0090*/ 	.byte	0x04, 0x2f
        /*0092*/ 	.short	(.L_36 - .L_35)
	.align		4
.L_35:
        /*0094*/ 	.word	index@(_ZN7cutlass13device_kernelIN5flash19enable_sm80_to_sm89INS1_16FlashAttnFwdSm80INS1_25CollectiveMainloopFwdSm80ILi4ELi1ELb0EN4cute5tupleIJNS5_1CILi128EEENS7_ILi48EEENS7_ILi96EEEEEELi96ENS_6half_tEfNS_4arch4Sm80ELb0ELb0ELb1ELb1ELb0ELb1ELb1ELb1EEENS1_21CollectiveEpilogueFwdINS6_IJS8_SA_S9_EEENS6_IJNS7_ILi1EEESI_SI_EEESC_SE_Li128ELb1ELb1ELb1ELb0EEENS1_36VarlenDynamicPersistentTileSchedulerILi128ELi48ELi128ELi128ELb1ELb1ELb0ELb0ELb1ELb1EEEEEEEEEvNT_6ParamsE)
        /*0098*/ 	.word	0x00000004


	//----- nvinfo : EIATTR_FRAME_SIZE
	.align		4
.L_36:
        /*009c*/ 	.byte	0x04, 0x11
        /*009e*/ 	.short	(.L_38 - .L_37)
	.align		4
.L_37:
        /*00a0*/ 	.word	index@(_ZN7cutlass13device_kernelIN5flash19enable_sm80_to_sm89INS1_16FlashAttnFwdSm80INS1_25CollectiveMainloopFwdSm80ILi4ELi1ELb0EN4cute5tupleIJNS5_1CILi128EEENS7_ILi48EEENS7_ILi96EEEEEELi96ENS_6half_tEfNS_4arch4Sm80ELb0ELb0ELb1ELb1ELb0ELb1ELb1ELb1EEENS1_21CollectiveEpilogueFwdINS6_IJS8_SA_S9_EEENS6_IJNS7_ILi1EEESI_SI_EEESC_SE_Li128ELb1ELb1ELb1ELb0EEENS1_36VarlenDynamicPersistentTileSchedulerILi128ELi48ELi128ELi128ELb1ELb1ELb0ELb0ELb1ELb1EEEEEEEEEvNT_6ParamsE)
        /*00a4*/ 	.word	0x00000000


	//----- nvinfo : EIATTR_REGCOUNT
	.align		4
.L_38:
        /*00a8*/ 	.byte	0x04, 0x2f
        /*00aa*/ 	.short	(.L_40 - .L_39)
	.align		4
.L_39:
        /*00ac*/ 	.word	index@(_ZN7cutlass13device_kernelIN5flash19enable_sm80_to_sm89INS1_16FlashAttnFwdSm80INS1_25CollectiveMainloopFwdSm80ILi4ELi1ELb0EN4cute5tupleIJNS5_1CILi128EEENS7_ILi48EEENS7_ILi96EEEEEELi96ENS_6half_tEfNS_4arch4Sm80ELb0ELb0ELb1ELb1ELb0ELb0ELb1ELb1EEENS1_21CollectiveEpilogueFwdINS6_IJS8_SA_S9_EEENS6_IJNS7_ILi1EEESI_SI_EEESC_SE_Li128ELb1ELb1ELb1ELb0EEENS1_36VarlenDynamicPersistentTileSchedulerILi128ELi48ELi128ELi128ELb1ELb1ELb0ELb0ELb1ELb1EEEEEEEEEvNT_6ParamsE)
        /*00b0*/ 	.word	0x00000004


	//----- nvinfo : EIATTR_FRAME_SIZE
	.align		4
.L_40:
        /*00b4*/ 	.byte	0x04, 0x11
        /*00b6*/ 	.short	(.L_42 - .L_41)
	.align		4
.L_41:
        /*00b8*/ 	.word	index@(_ZN7cutlass13device_kernelIN5flash19enable_sm80_to_sm89INS1_16FlashAttnFwdSm80INS1_25CollectiveMainloopFwdSm80ILi4ELi1ELb0EN4cute5tupleIJNS5_1CILi128EEENS7_ILi48EEENS7_ILi96EEEEEELi96ENS_6half_tEfNS_4arch4Sm80ELb0ELb0ELb1ELb1ELb0ELb0ELb1ELb1EEENS1_21CollectiveEpilogueFwdINS6_IJS8_SA_S9_EEENS6_IJNS7_ILi1EEESI_SI_EEESC_SE_Li128ELb1ELb1ELb1ELb0EEENS1_36VarlenDynamicPersistentTileSchedulerILi128ELi48ELi128ELi128ELb1ELb1ELb0ELb0ELb1ELb1EEEEEEEEEvNT_6ParamsE)
        /*00bc*/ 	.word	0x00000000


	//----- nvinfo : EIATTR_REGCOUNT
	.align		4
.L_42:
        /*00c0*/ 	.byte	0x04, 0x2f
        /*00c2*/ 	.short	(.L_44 - .L_43)
	.align		4
.L_43:
        /*00c4*/ 	.word	index@(_ZN7cutlass13device_kernelIN5flash19enable_sm80_to_sm89INS1_16FlashAttnFwdSm80INS1_25CollectiveMainloopFwdSm80ILi4ELi1ELb0EN4cute5tupleIJNS5_1CILi128EEENS7_ILi64EEENS7_ILi96EEEEEELi96ENS_6half_tEfNS_4arch4Sm80ELb0ELb0ELb1ELb0ELb0ELb0ELb1ELb1EEENS1_21CollectiveEpilogueFwdINS6_IJS8_SA_S9_EEENS6_IJNS7_ILi1EEESI_SI_EEESC_SE_Li128ELb0ELb1ELb1ELb0EEENS1_19SingleTileSchedulerILb0ELb1ELb1ELi128EEEEEEEEEvNT_6ParamsE)
        /*00c8*/ 	.word	0x00000004


	//----- nvinfo : EIATTR_FRAME_SIZE
	.align		4
.L_44:
        /*00cc*/ 	.byte	0x04, 0x11
        /*00ce*/ 	.short	(.L_46 - .L_45)
	.align		4
.L_45:
        /*00d0*/ 	.word	index@(_ZN7cutlass13device_kernelIN5flash19enable_sm80_to_sm89INS1_16FlashAttnFwdSm80INS1_25CollectiveMainloopFwdSm80ILi4ELi1ELb0EN4cute5tupleIJNS5_1CILi128EEENS7_ILi64EEENS7_ILi96EEEEEELi96ENS_6half_tEfNS_4arch4Sm80ELb0ELb0ELb1ELb0ELb0ELb0ELb1ELb1EEENS1_21CollectiveEpilogueFwdINS6_IJS8_SA_S9_EEENS6_IJNS7_ILi1EEESI_SI_EEESC_SE_Li128ELb0ELb1ELb1ELb0EEENS1_19SingleTileSchedulerILb0ELb1ELb1ELi128EEEEEEEEEvNT_6ParamsE)
        /*00d4*/ 	.word	0x00000000


	//----- nvinfo : EIATTR_MIN_STACK_SIZE
	.align		4
.L_46:
        /*00d8*/ 	.byte	0x04, 0x12
        /*00da*/ 	.short	(.L_48 - .L_47)
	.align		4
.L_47:
        /*00dc*/ 	.word	index@(_ZN7cutlass13device_kernelIN5flash19enable_sm80_to_sm89INS1_16FlashAttnFwdSm80INS1_25CollectiveMainloopFwdSm80ILi4ELi1ELb0EN4cute5tupleIJNS5_1CILi128EEENS7_ILi64EEENS7_ILi96EEEEEELi96ENS_6half_tEfNS_4arch4Sm80ELb0ELb0ELb1ELb0ELb0ELb0ELb1ELb1EEENS1_21CollectiveEpilogueFwdINS6_IJS8_SA_S9_EEENS6_IJNS7_ILi1EEESI_SI_EEESC_SE_Li128ELb0ELb1ELb1ELb0EEENS1_19SingleTileSchedulerILb0ELb1ELb1ELi128EEEEEEEEEvNT_6ParamsE)
        /*00e0*/ 	.word	0x00000000


	//----- nvinfo : EIATTR_MIN_STACK_SIZE
	.align		4
.L_48:
        /*00e4*/ 	.byte	0x04, 0x12
        /*00e6*/ 	.short	(.L_50 - .L_49)
	.align		4
.L_49:
        /*00e8*/ 	.word	index@(_ZN7cutlass13device_kernelIN5flash19enable_sm80_to_sm89INS1_16FlashAttnFwdSm80INS1_25CollectiveMainloopFwdSm80ILi4ELi1ELb0EN4cute5tupleIJNS5_1CILi128EEENS7_ILi48EEENS7_ILi96EEEEEELi96ENS_6half_tEfNS_4arch4Sm80ELb0ELb0ELb1ELb1ELb0ELb0ELb1ELb1EEENS1_21CollectiveEpilogueFwdINS6_IJS8_SA_S9_EEENS6_IJNS7_ILi1EEESI_SI_EEESC_SE_Li128ELb1ELb1ELb1ELb0EEENS1_36VarlenDynamicPersistentTileSchedulerILi128ELi48ELi128ELi128ELb1ELb1ELb0ELb0ELb1ELb1EEEEEEEEEvNT_6ParamsE)
        /*00ec*/ 	.word	0x00000000


	//----- nvinfo : EIATTR_MIN_STACK_SIZE
	.align		4
.L_50:
        /*00f0*/ 	.byte	0x04, 0x12
        /*00f2*/ 	.short	(.L_52 - .L_51)
	.align		4
.L_51:
        /*00f4*/ 	.word	index@(_ZN7cutlass13device_kernelIN5flash19enable_sm80_to_sm89INS1_16FlashAttnFwdSm80INS1_25CollectiveMainloopFwdSm80ILi4ELi1ELb0EN4cute5tupleIJNS5_1CILi128EEENS7_ILi48EEENS7_ILi96EEEEEELi96ENS_6half_tEfNS_4arch4Sm80ELb0ELb0ELb1ELb1ELb0ELb1ELb1ELb1EEENS1_21CollectiveEpilogueFwdINS6_IJS8_SA_S9_EEENS6_IJNS7_ILi1EEESI_SI_EEESC_SE_Li128ELb1ELb1ELb1ELb0EEENS1_36VarlenDynamicPersistentTileSchedulerILi128ELi48ELi128ELi128ELb1ELb1ELb0ELb0ELb1ELb1EEEEEEEEEvNT_6ParamsE)
        /*00f8*/ 	.word	0x00000000


	//----- nvinfo : EIATTR_MIN_STACK_SIZE
	.align		4
.L_52:
        /*00fc*/ 	.byte	0x04, 0x12
        /*00fe*/ 	.short	(.L_54 - .L_53)
	.align		4
.L_53:
        /*0100*/ 	.word	index@(_ZN7cutlass13device_kernelIN5flash19enable_sm80_to_sm89INS1_16FlashAttnFwdSm80INS1_25CollectiveMainloopFwdSm80ILi4ELi1ELb0EN4cute5tupleIJNS5_1CILi128EEENS7_ILi48EEENS7_ILi96EEEEEELi96ENS_6half_tEfNS_4arch4Sm80ELb0ELb1ELb1ELb0ELb0ELb0ELb1ELb1EEENS1_21CollectiveEpilogueFwdINS6_IJS8_SA_S9_EEENS6_IJNS7_ILi1EEESI_SI_EEESC_SE_Li128ELb0ELb1ELb1ELb0EEENS1_19SingleTileSchedulerILb0ELb1ELb1ELi128EEEEEEEEEvNT_6ParamsE)
        /*0104*/ 	.word	0x00000000


	//----- nvinfo : EIATTR_MIN_STACK_SIZE
	.align		4
.L_54:
        /*0108*/ 	.byte	0x04, 0x12
        /*010a*/ 	.short	(.L_56 - .L_55)
	.align		4
.L_55:
        /*010c*/ 	.word	index@(_ZN7cutlass13device_kernelIN5flash19enable_sm80_to_sm89INS1_16FlashAttnFwdSm80INS1_25CollectiveMainloopFwdSm80ILi4ELi1ELb0EN4cute5tupleIJNS5_1CILi128EEENS7_ILi48EEENS7_ILi96EEEEEELi96ENS_6half_tEfNS_4arch4Sm80ELb0ELb1ELb1ELb1ELb0ELb0ELb1ELb1EEENS1_21CollectiveEpilogueFwdINS6_IJS8_SA_S9_EEENS6_IJNS7_ILi1EEESI_SI_EEESC_SE_Li128ELb1ELb1ELb1ELb0EEENS1_36VarlenDynamicPersistentTileSchedulerILi128ELi48ELi128ELi128ELb1ELb1ELb0ELb1ELb0ELb1EEEEEEEEEvNT_6ParamsE)
        /*0110*/ 	.word	0x00000000


	//----- nvinfo : EIATTR_MIN_STACK_SIZE
	.align		4
.L_56:
        /*0114*/ 	.byte	0x04, 0x12
        /*0116*/ 	.short	(.L_58 - .L_57)
	.align		4
.L_57:
        /*0118*/ 	.word	index@(_ZN7cutlass13device_kernelIN5flash19enable_sm80_to_sm89INS1_16FlashAttnFwdSm80INS1_25CollectiveMainloopFwdSm80ILi4ELi1ELb0EN4cute5tupleIJNS5_1CILi128EEENS7_ILi48EEENS7_ILi96EEEEEELi96ENS_6half_tEfNS_4arch4Sm80ELb0ELb1ELb1ELb1ELb0ELb1ELb1ELb1EEENS1_21CollectiveEpilogueFwdINS6_IJS8_SA_S9_EEENS6_IJNS7_ILi1EEESI_SI_EEESC_SE_Li128ELb1ELb1ELb1ELb0EEENS1_36VarlenDynamicPersistentTileSchedulerILi128ELi48ELi128ELi128ELb1ELb1ELb0ELb1ELb0ELb1EEEEEEEEEvNT_6ParamsE)
        /*011c*/ 	.word	0x00000000


	//----- nvinfo : EIATTR_MIN_STACK_SIZE
	.align		4
.L_58:
        /*0120*/ 	.byte	0x04, 0x12
        /*0122*/ 	.short	(.L_60 - .L_59)
	.align		4
.L_59:
        /*0124*/ 	.word	index@(_ZN7cutlass13device_kernelIN5flash19enable_sm80_to_sm89INS1_16FlashAttnFwdSm80INS1_25CollectiveMainloopFwdSm80ILi4ELi1ELb0EN4cute5tupleIJNS5_1CILi128EEENS7_ILi64EEENS7_ILi96EEEEEELi96ENS_6half_tEfNS_4arch4Sm80ELb1ELb0ELb1ELb0ELb0ELb0ELb1ELb1EEENS1_21CollectiveEpilogueFwdINS6_IJS8_SA_S9_EEENS6_IJNS7_ILi1EEESI_SI_EEESC_SE_Li128ELb0ELb1ELb1ELb0EEENS1_30DynamicPersistentTileSchedulerILi128ELi128ELb1ELb1ELb0EEEEEEEEEvNT_6ParamsE)
        /*0128*/ 	.word	0x00000000


	//----- nvinfo : EIATTR_MIN_STACK_SIZE
	.align		4
.L_60:
        /*012c*/ 	.byte	0x04, 0x12
        /*012e*/ 	.short	(.L_62 - .L_61)
	.align		4
.L_61:
        /*0130*/ 	.word	index@(_ZN7cutlass13device_kernelIN5flash19enable_sm80_to_sm89INS1_16FlashAttnFwdSm80INS1_25CollectiveMainloopFwdSm80ILi4ELi1ELb0EN4cute5tupleIJNS5_1CILi128EEENS7_ILi48EEENS7_ILi96EEEEEELi96ENS_6half_tEfNS_4arch4Sm80ELb1ELb0ELb1ELb1ELb0ELb0ELb1ELb1EEENS1_21CollectiveEpilogueFwdINS6_IJS8_SA_S9_EEENS6_IJNS7_ILi1EEESI_SI_EEESC_SE_Li128ELb1ELb1ELb1ELb0EEENS1_36VarlenDynamicPersistentTileSchedulerILi128ELi48ELi128ELi128ELb1ELb1ELb0ELb1ELb1ELb1EEEEEEEEEvNT_6ParamsE)
        /*0134*/ 	.word	0x00000000


	//----- nvinfo : EIATTR_MIN_STACK_SIZE
	.align		4
.L_62:
        /*0138*/ 	.byte	0x04, 0x12
        /*013a*/ 	.short	(.L_64 - .L_63)
	.align		4
.L_63:
        /*013c*/ 	.word	index@(_ZN7cutlass13device_kernelIN5flash19enable_sm80_to_sm89INS1_16FlashAttnFwdSm80INS1_25CollectiveMainloopFwdSm80ILi4ELi1ELb0EN4cute5tupleIJNS5_1CILi128EEENS7_ILi48EEENS7_ILi96EEEEEELi96ENS_6half_tEfNS_4arch4Sm80ELb1ELb0ELb1ELb1ELb0ELb1ELb1ELb1EEENS1_21CollectiveEpilogueFwdINS6_IJS8_SA_S9_EEENS6_IJNS7_ILi1EEESI_SI_EEESC_SE_Li128ELb1ELb1ELb1ELb0EEENS1_36VarlenDynamicPersistentTileSchedulerILi128ELi48ELi128ELi128ELb1ELb1ELb0ELb1ELb1ELb1EEEEEEEEEvNT_6ParamsE)
        /*0140*/ 	.word	0x00000000
.L_64:


//--------------------- .nv.compat                --------------------------
	.section	.nv.compat,"",@"SHT_CUDA_COMPAT_INFO"
	.align	4
        /*0000*/ 	.byte	0x02, 0x09, 0x01, 0x00, 0x02, 0x02, 0x01, 0x00, 0x02, 0x05, 0x05, 0x00, 0x03, 0x07, 0x01, 0x01
        /*0010*/ 	.byte	0x02, 0x03, 0x00, 0x00, 0x02, 0x06, 0x01, 0x00, 0x04, 0x0b, 0x08, 0x00, 0x09, 0x00, 0x00, 0x00
        /*0020*/ 	.byte	0x00, 0x00, 0x00, 0x00


//--------------------- .nv.info._ZN7cutlass13device_kernelIN5flash19enable_sm80_to_sm89INS1_16FlashAttnFwdSm80INS1_25CollectiveMainloopFwdSm80ILi4ELi1ELb0EN4cute5tupleIJNS5_1CILi128EEENS7_ILi64EEENS7_ILi96EEEEEELi96ENS_6half_tEfNS_4arch4Sm80ELb0ELb0ELb1ELb0ELb0ELb0ELb1ELb1EEENS1_21CollectiveEpilogueFwdINS6_IJS8_SA_S9_EEENS6_IJNS7_ILi1EEESI_SI_EEESC_SE_Li128ELb0ELb1ELb1ELb0EEENS1_19SingleTileSchedulerILb0ELb1ELb1ELi128EEEEEEEEEvNT_6ParamsE --------------------------
	.section	.nv.info._ZN7cutlass13device_kernelIN5flash19enable_sm80_to_sm89INS1_16FlashAttnFwdSm80INS1_25CollectiveMainloopFwdSm80ILi4ELi1ELb0EN4cute5tupleIJNS5_1CILi128EEENS7_ILi64EEENS7_ILi96EEEEEELi96ENS_6half_tEfNS_4arch4Sm80ELb0ELb0ELb1ELb0ELb0ELb0ELb1ELb1EEENS1_21CollectiveEpilogueFwdINS6_IJS8_SA_S9_EEENS6_IJNS7_ILi1EEESI_SI_EEESC_SE_Li128ELb0ELb1ELb1ELb0EEENS1_19SingleTileSchedulerILb0ELb1ELb1ELi128EEEEEEEEEvNT_6ParamsE,"",@"SHT_CUDA_INFO"
	.sectionflags	@""
	.align	4


	//----- nvinfo : EIATTR_CUDA_API_VERSION
	.align		4
        /*0000*/ 	.byte	0x04, 0x37
        /*0002*/ 	.short	(.L_66 - .L_65)
.L_65:
        /*0004*/ 	.word	0x00000082


	//----- nvinfo : EIATTR_KPARAM_INFO
	.align		4
.L_66:
        /*0008*/ 	.byte	0x04, 0x17
        /*000a*/ 	.short	(.L_68 - .L_67)
.L_67:
        /*000c*/ 	.word	0x00000000
        /*0010*/ 	.short	0x0000
        /*0012*/ 	.short	0x0000
        /*0014*/ 	.byte	0x00, 0xf0, 0x61, 0x10


	//----- nvinfo : EIATTR_SPARSE_MMA_MASK
	.align		4
.L_68:
        /*0018*/ 	.byte	0x03, 0x50
        /*001a*/ 	.short	0x0000


	//----- nvinfo : EIATTR_MAXREG_COUNT
	.align		4
        /*001c*/ 	.byte	0x03, 0x1b
        /*001e*/ 	.short	0x00ff


	//----- nvinfo : EIATTR_MERCURY_ISA_VERSION
	.align		4
        /*0020*/ 	.byte	0x03, 0x5f
        /*0022*/ 	.short	0x0101


	//----- nvinfo : EIATTR_VRC_CTA_INIT_COUNT
	.align		4
        /*0024*/ 	.byte	0x02, 0x4a
	.zero		1
	.zero		1


	//----- nvinfo : EIATTR_EXIT_INSTR_OFFSETS
	.align		4
        /*0028*/ 	.byte	0x04, 0x1c
        /*002a*/ 	.short	(.L_70 - .L_69)


	//   ....[0]....
.L_69:
        /*002c*/ 	.word	0x00000010


	//----- nvinfo : EIATTR_MAX_THREADS
	.align		4
.L_70:
        /*0030*/ 	.byte	0x04, 0x05
        /*0032*/ 	.short	(.L_72 - .L_71)
.L_71:
        /*0034*/ 	.word	0x00000080
        /*0038*/ 	.word	0x00000001
        /*003c*/ 	.word	0x00000001


	//----- nvinfo : EIATTR_CBANK_PARAM_SIZE
	.align		4
.L_72:
        /*0040*/ 	.byte	0x03, 0x19
        /*0042*/ 	.short	0x0418


	//----- nvinfo : EIATTR_PARAM_CBANK
	.align		4
        /*0044*/ 	.byte	0x04, 0x0a
        /*0046*/ 	.short	(.L_74 - .L_73)
	.align		4
.L_73:
        /*0048*/ 	.word	index@(.nv.constant0._ZN7cutlass13device_kernelIN5flash19enable_sm80_to_sm89INS1_16FlashAttnFwdSm80INS1_25CollectiveMainloopFwdSm80ILi4ELi1ELb0EN4cute5tupleIJNS5_1CILi128EEENS7_ILi64EEENS7_ILi96EEEEEELi96ENS_6half_tEfNS_4arch4Sm80ELb0ELb0ELb1ELb0ELb0ELb0ELb1ELb1EEENS1_21CollectiveEpilogueFwdINS6_IJS8_SA_S9_EEENS6_IJNS7_ILi1EEESI_SI_EEESC_SE_Li128ELb0ELb1ELb1ELb0EEENS1_19SingleTileSchedulerILb0ELb1ELb1ELi128EEEEEEEEEvNT_6ParamsE)
        /*004c*/ 	.short	0x0380
        /*004e*/ 	.short	0x0418


	//----- nvinfo : EIATTR_SW_WAR
	.align		4
.L_74:
        /*0050*/ 	.byte	0x04, 0x36
        /*0052*/ 	.short	(.L_76 - .L_75)
.L_75:
        /*0054*/ 	.word	0x00000008
.L_76:


//--------------------- .nv.info._ZN7cutlass13device_kernelIN5flash19enable_sm80_to_sm89INS1_16FlashAttnFwdSm80INS1_25CollectiveMainloopFwdSm80ILi4ELi1ELb0EN4cute5tupleIJNS5_1CILi128EEENS7_ILi48EEENS7_ILi96EEEEEELi96ENS_6half_tEfNS_4arch4Sm80ELb0ELb0ELb1ELb1ELb0ELb0ELb1ELb1EEENS1_21CollectiveEpilogueFwdINS6_IJS8_SA_S9_EEENS6_IJNS7_ILi1EEESI_SI_EEESC_SE_Li128ELb1ELb1ELb1ELb0EEENS1_36VarlenDynamicPersistentTileSchedulerILi128ELi48ELi128ELi128ELb1ELb1ELb0ELb0ELb1ELb1EEEEEEEEEvNT_6ParamsE --------------------------
	.section	.nv.info._ZN7cutlass13device_kernelIN5flash19enable_sm80_to_sm89INS1_16FlashAttnFwdSm80INS1_25CollectiveMainloopFwdSm80ILi4ELi1ELb0EN4cute5tupleIJNS5_1CILi128EEENS7_ILi48EEENS7_ILi96EEEEEELi96ENS_6half_tEfNS_4arch4Sm80ELb0ELb0ELb1ELb1ELb0ELb0ELb1ELb1EEENS1_21CollectiveEpilogueFwdINS6_IJS8_SA_S9_EEENS6_IJNS7_ILi1EEESI_SI_EEESC_SE_Li128ELb1ELb1ELb1ELb0EEENS1_36VarlenDynamicPersistentTileSchedulerILi128ELi48ELi128ELi128ELb1ELb1ELb0ELb0ELb1ELb1EEEEEEEEEvNT_6ParamsE,"",@"SHT_CUDA_INFO"
	.sectionflags	@""
	.align	4


	//----- nvinfo : EIATTR_CUDA_API_VERSION
	.align		4
        /*0000*/ 	.byte	0x04, 0x37
        /*0002*/ 	.short	(.L_78 - .L_77)
.L_77:
        /*0004*/ 	.word	0x00000082


	//----- nvinfo : EIATTR_KPARAM_INFO
	.align		4
.L_78:
        /*0008*/ 	.byte	0x04, 0x17
        /*000a*/ 	.short	(.L_80 - .L_79)
.L_79:
        /*000c*/ 	.word	0x00000000
        /*0010*/ 	.short	0x0000
        /*0012*/ 	.short	0x0000
        /*0014*/ 	.byte	0x00, 0xf0, 0xe1, 0x10


	//----- nvinfo : EIATTR_SPARSE_MMA_MASK
	.align		4
.L_80:
        /*0018*/ 	.byte	0x03, 0x50
        /*001a*/ 	.short	0x0000


	//----- nvinfo : EIATTR_MAXREG_COUNT
	.align		4
        /*001c*/ 	.byte	0x03, 0x1b
        /*001e*/ 	.short	0x00ff


	//----- nvinfo : EIATTR_MERCURY_ISA_VERSION
	.align		4
        /*0020*/ 	.byte	0x03, 0x5f
        /*0022*/ 	.short	0x0101


	//----- nvinfo : EIATTR_VRC_CTA_INIT_COUNT
	.align		4
        /*0024*/ 	.byte	0x02, 0x4a
	.zero		1
	.zero		1


	//----- nvinfo : EIATTR_EXIT_INSTR_OFFSETS
	.align		4
        /*0028*/ 	.byte	0x04, 0x1c
        /*002a*/ 	.short	(.L_82 - .L_81)


	//   ....[0]....
.L_81:
        /*002c*/ 	.word	0x00000010


	//----- nvinfo : EIATTR_MAX_THREADS
	.align		4
.L_82:
        /*0030*/ 	.byte	0x04, 0x05
        /*0032*/ 	.short	(.L_84 - .L_83)
.L_83:
        /*0034*/ 	.word	0x00000080
        /*0038*/ 	.word	0x00000001
        /*003c*/ 	.word	0x00000001


	//----- nvinfo : EIATTR_CBANK_PARAM_SIZE
	.align		4
.L_84:
        /*0040*/ 	.byte	0x03, 0x19
        /*0042*/ 	.short	0x0438


	//----- nvinfo : EIATTR_PARAM_CBANK
	.align		4
        /*0044*/ 	.byte	0x04, 0x0a
        /*0046*/ 	.short	(.L_86 - .L_85)
	.align		4
.L_85:
        /*0048*/ 	.word	index@(.nv.constant0._ZN7cutlass13device_kernelIN5flash19enable_sm80_to_sm89INS1_16FlashAttnFwdSm80INS1_25CollectiveMainloopFwdSm80ILi4ELi1ELb0EN4cute5tupleIJNS5_1CILi128EEENS7_ILi48EEENS7_ILi96EEEEEELi96ENS_6half_tEfNS_4arch4Sm80ELb0ELb0ELb1ELb1ELb0ELb0ELb1ELb1EEENS1_21CollectiveEpilogueFwdINS6_IJS8_SA_S9_EEENS6_IJNS7_ILi1EEESI_SI_EEESC_SE_Li128ELb1ELb1ELb1ELb0EEENS1_36VarlenDynamicPersistentTileSchedulerILi128ELi48ELi128ELi128ELb1ELb1ELb0ELb0ELb1ELb1EEEEEEEEEvNT_6ParamsE)
        /*004c*/ 	.short	0x0380
        /*004e*/ 	.short	0x0438


	//----- nvinfo : EIATTR_SW_WAR
	.align		4
.L_86:
        /*0050*/ 	.byte	0x04, 0x36
        /*0052*/ 	.short	(.L_88 - .L_87)
.L_87:
        /*0054*/ 	.word	0x00000008
.L_88:


//--------------------- .nv.info._ZN7cutlass13device_kernelIN5flash19enable_sm80_to_sm89INS1_16FlashAttnFwdSm80INS1_25CollectiveMainloopFwdSm80ILi4ELi1ELb0EN4cute5tupleIJNS5_1CILi128EEENS7_ILi48EEENS7_ILi96EEEEEELi96ENS_6half_tEfNS_4arch4Sm80ELb0ELb0ELb1ELb1ELb0ELb1ELb1ELb1EEENS1_21CollectiveEpilogueFwdINS6_IJS8_SA_S9_EEENS6_IJNS7_ILi1EEESI_SI_EEESC_SE_Li128ELb1ELb1ELb1ELb0EEENS1_36VarlenDynamicPersistentTileSchedulerILi128ELi48ELi128ELi128ELb1ELb1ELb0ELb0ELb1ELb1EEEEEEEEEvNT_6ParamsE --------------------------
	.section	.nv.info._ZN7cutlass13device_kernelIN5flash19enable_sm80_to_sm89INS1_16FlashAttnFwdSm80INS1_25CollectiveMainloopFwdSm80ILi4ELi1ELb0EN4cute5tupleIJNS5_1CILi128EEENS7_ILi48EEENS7_ILi96EEEEEELi96ENS_6half_tEfNS_4arch4Sm80ELb0ELb0ELb1ELb1ELb0ELb1ELb1ELb1EEENS1_21CollectiveEpilogueFwdINS6_IJS8_SA_S9_EEENS6_IJNS7_ILi1EEESI_SI_EEESC_SE_Li128ELb1ELb1ELb1ELb0EEENS1_36VarlenDynamicPersistentTileSchedulerILi128ELi48ELi128ELi128ELb1ELb1ELb0ELb0ELb1ELb1EEEEEEEEEvNT_6ParamsE,"",@"SHT_CUDA_INFO"
	.sectionflags	@""
	.align	4


	//----- nvinfo : EIATTR_CUDA_API_VERSION
	.align		4
        /*0000*/ 	.byte	0x04, 0x37
        /*0002*/ 	.short	(.L_90 - .L_89)
.L_89:
        /*0004*/ 	.word	0x00000082


	//----- nvinfo : EIATTR_KPARAM_INFO
	.align		4
.L_90:
        /*0008*/ 	.byte	0x04, 0x17
        /*000a*/ 	.short	(.L_92 - .L_91)
.L_91:
        /*000c*/ 	.word	0x00000000
        /*0010*/ 	.short	0x0000
        /*0012*/ 	.short	0x0000
        /*0014*/ 	.byte	0x00, 0xf0, 0xe1, 0x10


	//----- nvinfo : EIATTR_SPARSE_MMA_MASK
	.align		4
.L_92:
        /*0018*/ 	.byte	0x03, 0x50
        /*001a*/ 	.short	0x0000


	//----- nvinfo : EIATTR_MAXREG_COUNT
	.align		4
        /*001c*/ 	.byte	0x03, 0x1b
        /*001e*/ 	.short	0x00ff


	//----- nvinfo : EIATTR_MERCURY_ISA_VERSION
	.align		4
        /*0020*/ 	.byte	0x03, 0x5f
        /*0022*/ 	.short	0x0101


	//----- nvinfo : EIATTR_VRC_CTA_INIT_COUNT
	.align		4
        /*0024*/ 	.byte	0x02, 0x4a
	.zero		1
	.zero		1


	//----- nvinfo : EIATTR_EXIT_INSTR_OFFSETS
	.align		4
        /*0028*/ 	.byte	0x04, 0x1c
        /*002a*/ 	.short	(.L_94 - .L_93)


	//   ....[0]....
.L_93:
        /*002c*/ 	.word	0x00000010


	//----- nvinfo : EIATTR_MAX_THREADS
	.align		4
.L_94:
        /*0030*/ 	.byte	0x04, 0x05
        /*0032*/ 	.short	(.L_96 - .L_95)
.L_95:
        /*0034*/ 	.word	0x00000080
        /*0038*/ 	.word	0x00000001
        /*003c*/ 	.word	0x00000001


	//----- nvinfo : EIATTR_CBANK_PARAM_SIZE
	.align		4
.L_96:
        /*0040*/ 	.byte	0x03, 0x19
        /*0042*/ 	.short	0x0438


	//----- nvinfo : EIATTR_PARAM_CBANK
	.align		4
        /*0044*/ 	.byte	0x04, 0x0a
        /*0046*/ 	.short	(.L_98 - .L_97)
	.align		4
.L_97:
        /*0048*/ 	.word	index@(.nv.constant0._ZN7cutlass13device_kernelIN5flash19enable_sm80_to_sm89INS1_16FlashAttnFwdSm80INS1_25CollectiveMainloopFwdSm80ILi4ELi1ELb0EN4cute5tupleIJNS5_1CILi128EEENS7_ILi48EEENS7_ILi96EEEEEELi96ENS_6half_tEfNS_4arch4Sm80ELb0ELb0ELb1ELb1ELb0ELb1ELb1ELb1EEENS1_21CollectiveEpilogueFwdINS6_IJS8_SA_S9_EEENS6_IJNS7_ILi1EEESI_SI_EEESC_SE_Li128ELb1ELb1ELb1ELb0EEENS1_36VarlenDynamicPersistentTileSchedulerILi128ELi48ELi128ELi128ELb1ELb1ELb0ELb0ELb1ELb1EEEEEEEEEvNT_6ParamsE)
        /*004c*/ 	.short	0x0380
        /*004e*/ 	.short	0x0438


	//----- nvinfo : EIATTR_SW_WAR
	.align		4
.L_98:
        /*0050*/ 	.byte	0x04, 0x36
        /*0052*/ 	.short	(.L_100 - .L_99)
.L_99:
        /*0054*/ 	.word	0x00000008
.L_100:


//--------------------- .nv.info._ZN7cutlass13device_kernelIN5flash19enable_sm80_to_sm89INS1_16FlashAttnFwdSm80INS1_25CollectiveMainloopFwdSm80ILi4ELi1ELb0EN4cute5tupleIJNS5_1CILi128EEENS7_ILi48EEENS7_ILi96EEEEEELi96ENS_6half_tEfNS_4arch4Sm80ELb0ELb1ELb1ELb0ELb0ELb0ELb1ELb1EEENS1_21CollectiveEpilogueFwdINS6_IJS8_SA_S9_EEENS6_IJNS7_ILi1EEESI_SI_EEESC_SE_Li128ELb0ELb1ELb1ELb0EEENS1_19SingleTileSchedulerILb0ELb1ELb1ELi128EEEEEEEEEvNT_6ParamsE --------------------------
	.section	.nv.info._ZN7cutlass13device_kernelIN5flash19enable_sm80_to_sm89INS1_16FlashAttnFwdSm80INS1_25CollectiveMainloopFwdSm80ILi4ELi1ELb0EN4cute5tupleIJNS5_1CILi128EEENS7_ILi48EEENS7_ILi96EEEEEELi96ENS_6half_tEfNS_4arch4Sm80ELb0ELb1ELb1ELb0ELb0ELb0ELb1ELb1EEENS1_21CollectiveEpilogueFwdINS6_IJS8_SA_S9_EEENS6_IJNS7_ILi1EEESI_SI_EEESC_SE_Li128ELb0ELb1ELb1ELb0EEENS1_19SingleTileSchedulerILb0ELb1ELb1ELi128EEEEEEEEEvNT_6ParamsE,"",@"SHT_CUDA_INFO"
	.sectionflags	@""
	.align	4


	//----- nvinfo : EIATTR_CUDA_API_VERSION
	.align		4
        /*0000*/ 	.byte	0x04, 0x37
        /*0002*/ 	.short	(.L_102 - .L_101)
.L_101:
        /*0004*/ 	.word	0x00000082


	//----- nvinfo : EIATTR_KPARAM_INFO
	.align		4
.L_102:
        /*0008*/ 	.byte	0x04, 0x17
        /*000a*/ 	.short	(.L_104 - .L_103)
.L_103:
        /*000c*/ 	.word	0x00000000
        /*0010*/ 	.short	0x0000
        /*0012*/ 	.short	0x0000
        /*0014*/ 	.byte	0x00, 0xf0, 0x61, 0x10


	//----- nvinfo : EIATTR_SPARSE_MMA_MASK
	.align		4
.L_104:
        /*0018*/ 	.byte	0x03, 0x50
        /*001a*/ 	.short	0x0000


	//----- nvinfo : EIATTR_MAXREG_COUNT
	.align		4
        /*001c*/ 	.byte	0x03, 0x1b
        /*001e*/ 	.short	0x00ff


	//----- nvinfo : EIATTR_MERCURY_ISA_VERSION
	.align		4
        /*0020*/ 	.byte	0x03, 0x5f
        /*0022*/ 	.short	0x0101


	//----- nvinfo : EIATTR_VRC_CTA_INIT_COUNT
	.align		4
        /*0024*/ 	.byte	0x02, 0x4a
	.zero		1
	.zero		1


	//----- nvinfo : EIATTR_EXIT_INSTR_OFFSETS
	.align		4
        /*0028*/ 	.byte	0x04, 0x1c
        /*002a*/ 	.short	(.L_106 - .L_105)


	//   ....[0]....
.L_105:
        /*002c*/ 	.word	0x00000010


	//----- nvinfo : EIATTR_MAX_THREADS
	.align		4
.L_106:
        /*0030*/ 	.byte	0x04, 0x05
        /*0032*/ 	.short	(.L_108 - .L_107)
.L_107:
        /*0034*/ 	.word	0x00000080
        /*0038*/ 	.word	0x00000001
        /*003c*/ 	.word	0x00000001


	//----- nvinfo : EIATTR_CBANK_PARAM_SIZE
	.align		4
.L_108:
        /*0040*/ 	.byte	0x03, 0x19
        /*0042*/ 	.short	0x0418


	//----- nvinfo : EIATTR_PARAM_CBANK
	.align		4
        /*0044*/ 	.byte	0x04, 0x0a
        /*0046*/ 	.short	(.L_110 - .L_109)
	.align		4
.L_109:
        /*0048*/ 	.word	index@(.nv.constant0._ZN7cutlass13device_kernelIN5flash19enable_sm80_to_sm89INS1_16FlashAttnFwdSm80INS1_25CollectiveMainloopFwdSm80ILi4ELi1ELb0EN4cute5tupleIJNS5_1CILi128EEENS7_ILi48EEENS7_ILi96EEEEEELi96ENS_6half_tEfNS_4arch4Sm80ELb0ELb1ELb1ELb0ELb0ELb0ELb1ELb1EEENS1_21CollectiveEpilogueFwdINS6_IJS8_SA_S9_EEENS6_IJNS7_ILi1EEESI_SI_EEESC_SE_Li128ELb0ELb1ELb1ELb0EEENS1_19SingleTileSchedulerILb0ELb1ELb1ELi128EEEEEEEEEvNT_6ParamsE)
        /*004c*/ 	.short	0x0380
        /*004e*/ 	.short	0x0418


	//----- nvinfo : EIATTR_SW_WAR
	.align		4
.L_110:
        /*0050*/ 	.byte	0x04, 0x36
        /*0052*/ 	.short	(.L_112 - .L_111)
.L_111:
        /*0054*/ 	.word	0x00000008
.L_112:


//--------------------- .nv.info._ZN7cutlass13device_kernelIN5flash19enable_sm80_to_sm89INS1_16FlashAttnFwdSm80INS1_25CollectiveMainloopFwdSm80ILi4ELi1ELb0EN4cute5tupleIJNS5_1CILi128EEENS7_ILi48EEENS7_ILi96EEEEEELi96ENS_6half_tEfNS_4arch4Sm80ELb0ELb1ELb1ELb1ELb0ELb0ELb1ELb1EEENS1_21CollectiveEpilogueFwdINS6_IJS8_SA_S9_EEENS6_IJNS7_ILi1EEESI_SI_EEESC_SE_Li128ELb1ELb1ELb1ELb0EEENS1_36VarlenDynamicPersistentTileSchedulerILi128ELi48ELi128ELi128ELb1ELb1ELb0ELb1ELb0ELb1EEEEEEEEEvNT_6ParamsE --------------------------
	.section	.nv.info._ZN7cutlass13device_kernelIN5flash19enable_sm80_to_sm89INS1_16FlashAttnFwdSm80INS1_25CollectiveMainloopFwdSm80ILi4ELi1ELb0EN4cute5tupleIJNS5_1CILi128EEENS7_ILi48EEENS7_ILi96EEEEEELi96ENS_6half_tEfNS_4arch4Sm80ELb0ELb1ELb1ELb1ELb0ELb0ELb1ELb1EEENS1_21CollectiveEpilogueFwdINS6_IJS8_SA_S9_EEENS6_IJNS7_ILi1EEESI_SI_EEESC_SE_Li128ELb1ELb1ELb1ELb0EEENS1_36VarlenDynamicPersistentTileSchedulerILi128ELi48ELi128ELi128ELb1ELb1ELb0ELb1ELb0ELb1EEEEEEEEEvNT_6ParamsE,"",@"SHT_CUDA_INFO"
	.sectionflags	@""
	.align	4


	//----- nvinfo : EIATTR_CUDA_API_VERSION
	.align		4
        /*0000*/ 	.byte	0x04, 0x37
        /*0002*/ 	.short	(.L_114 - .L_113)
.L_113:
        /*0004*/ 	.word	0x00000082


	//----- nvinfo : EIATTR_KPARAM_INFO
	.align		4
.L_114:
        /*0008*/ 	.byte	0x04, 0x17
        /*000a*/ 	.short	(.L_116 - .L_115)
.L_115:
        /*000c*/ 	.word	0x00000000
        /*0010*/ 	.short	0x0000
        /*0012*/ 	.short	0x0000
        /*0014*/ 	.byte	0x00, 0xf0, 0xe1, 0x10


	//----- nvinfo : EIATTR_SPARSE_MMA_MASK
	.align		4
.L_116:
        /*0018*/ 	.byte	0x03, 0x50
        /*001a*/ 	.short	0x0000


	//----- nvinfo : EIATTR_MAXREG_COUNT
	.align		4
        /*001c*/ 	.byte	0x03, 0x1b
        /*001e*/ 	.short	0x00ff


	//----- nvinfo : EIATTR_MERCURY_ISA_VERSION
	.align		4
        /*0020*/ 	.byte	0x03, 0x5f
        /*0022*/ 	.short	0x0101


	//----- nvinfo : EIATTR_VRC_CTA_INIT_COUNT
	.align		4
        /*0024*/ 	.byte	0x02, 0x4a
	.zero		1
	.zero		1


	//----- nvinfo : EIATTR_EXIT_INSTR_OFFSETS
	.align		4
        /*0028*/ 	.byte	0x04, 0x1c
        /*002a*/ 	.short	(.L_118 - .L_117)


	//   ....[0]....
.L_117:
        /*002c*/ 	.word	0x00000010


	//----- nvinfo : EIATTR_MAX_THREADS
	.align		4
.L_118:
        /*0030*/ 	.byte	0x04, 0x05
        /*0032*/ 	.short	(.L_120 - .L_119)
.L_119:
        /*0034*/ 	.word	0x00000080
        /*0038*/ 	.word	0x00000001
        /*003c*/ 	.word	0x00000001


	//----- nvinfo : EIATTR_CBANK_PARAM_SIZE
	.align		4
.L_120:
        /*0040*/ 	.byte	0x03, 0x19
        /*0042*/ 	.short	0x0438


	//----- nvinfo : EIATTR_PARAM_CBANK
	.align		4
        /*0044*/ 	.byte	0x04, 0x0a
        /*0046*/ 	.short	(.L_122 - .L_121)
	.align		4
.L_121:
        /*0048*/ 	.word	index@(.nv.constant0._ZN7cutlass13device_kernelIN5flash19enable_sm80_to_sm89INS1_16FlashAttnFwdSm80INS1_25CollectiveMainloopFwdSm80ILi4ELi1ELb0EN4cute5tupleIJNS5_1CILi128EEENS7_ILi48EEENS7_ILi96EEEEEELi96ENS_6half_tEfNS_4arch4Sm80ELb0ELb1ELb1ELb1ELb0ELb0ELb1ELb1EEENS1_21CollectiveEpilogueFwdINS6_IJS8_SA_S9_EEENS6_IJNS7_ILi1EEESI_SI_EEESC_SE_Li128ELb1ELb1ELb1ELb0EEENS1_36VarlenDynamicPersistentTileSchedulerILi128ELi48ELi128ELi128ELb1ELb1ELb0ELb1ELb0ELb1EEEEEEEEEvNT_6ParamsE)
        /*004c*/ 	.short	0x0380
        /*004e*/ 	.short	0x0438


	//----- nvinfo : EIATTR_SW_WAR
	.align		4
.L_122:
        /*0050*/ 	.byte	0x04, 0x36
        /*0052*/ 	.short	(.L_124 - .L_123)
.L_123:
        /*0054*/ 	.word	0x00000008
.L_124:


//--------------------- .nv.info._ZN7cutlass13device_kernelIN5flash19enable_sm80_to_sm89INS1_16FlashAttnFwdSm80INS1_25CollectiveMainloopFwdSm80ILi4ELi1ELb0EN4cute5tupleIJNS5_1CILi128EEENS7_ILi48EEENS7_ILi96EEEEEELi96ENS_6half_tEfNS_4arch4Sm80ELb0ELb1ELb1ELb1ELb0ELb1ELb1ELb1EEENS1_21CollectiveEpilogueFwdINS6_IJS8_SA_S9_EEENS6_IJNS7_ILi1EEESI_SI_EEESC_SE_Li128ELb1ELb1ELb1ELb0EEENS1_36VarlenDynamicPersistentTileSchedulerILi128ELi48ELi128ELi128ELb1ELb1ELb0ELb1ELb0ELb1EEEEEEEEEvNT_6ParamsE --------------------------
	.section	.nv.info._ZN7cutlass13device_kernelIN5flash19enable_sm80_to_sm89INS1_16FlashAttnFwdSm80INS1_25CollectiveMainloopFwdSm80ILi4ELi1ELb0EN4cute5tupleIJNS5_1CILi128EEENS7_ILi48EEENS7_ILi96EEEEEELi96ENS_6half_tEfNS_4arch4Sm80ELb0ELb1ELb1ELb1ELb0ELb1ELb1ELb1EEENS1_21CollectiveEpilogueFwdINS6_IJS8_SA_S9_EEENS6_IJNS7_ILi1EEESI_SI_EEESC_SE_Li128ELb1ELb1ELb1ELb0EEENS1_36VarlenDynamicPersistentTileSchedulerILi128ELi48ELi128ELi128ELb1ELb1ELb0ELb1ELb0ELb1EEEEEEEEEvNT_6ParamsE,"",@"SHT_CUDA_INFO"
	.sectionflags	@""
	.align	4


	//----- nvinfo : EIATTR_CUDA_API_VERSION
	.align		4
        /*0000*/ 	.byte	0x04, 0x37
        /*0002*/ 	.short	(.L_126 - .L_125)
.L_125:
        /*0004*/ 	.word	0x00000082


	//----- nvinfo : EIATTR_KPARAM_INFO
	.align		4
.L_126:
        /*0008*/ 	.byte	0x04, 0x17
        /*000a*/ 	.short	(.L_128 - .L_127)
.L_127:
        /*000c*/ 	.word	0x00000000
        /*0010*/ 	.short	0x0000
        /*0012*/ 	.short	0x0000
        /*0014*/ 	.byte	0x00, 0xf0, 0xe1, 0x10


	//----- nvinfo : EIATTR_SPARSE_MMA_MASK
	.align		4
.L_128:
        /*0018*/ 	.byte	0x03, 0x50
        /*001a*/ 	.short	0x0000


	//----- nvinfo : EIATTR_MAXREG_COUNT
	.align		4
        /*001c*/ 	.byte	0x03, 0x1b
        /*001e*/ 	.short	0x00ff


	//----- nvinfo : EIATTR_MERCURY_ISA_VERSION
	.align		4
        /*0020*/ 	.byte	0x03, 0x5f
        /*0022*/ 	.short	0x0101


	//----- nvinfo : EIATTR_VRC_CTA_INIT_COUNT
	.align		4
        /*0024*/ 	.byte	0x02, 0x4a
	.zero		1
	.zero		1


	//----- nvinfo : EIATTR_EXIT_INSTR_OFFSETS
	.align		4
        /*0028*/ 	.byte	0x04, 0x1c
        /*002a*/ 	.short	(.L_130 - .L_129)


	//   ....[0]....
.L_129:
        /*002c*/ 	.word	0x00000010


	//----- nvinfo : EIATTR_MAX_THREADS
	.align		4
.L_130:
        /*0030*/ 	.byte	0x04, 0x05
        /*0032*/ 	.short	(.L_132 - .L_131)
.L_131:
        /*0034*/ 	.word	0x00000080
        /*0038*/ 	.word	0x00000001
        /*003c*/ 	.word	0x00000001


	//----- nvinfo : EIATTR_CBANK_PARAM_SIZE
	.align		4
.L_132:
        /*0040*/ 	.byte	0x03, 0x19
        /*0042*/ 	.short	0x0438


	//----- nvinfo : EIATTR_PARAM_CBANK
	.align		4
        /*0044*/ 	.byte	0x04, 0x0a
        /*0046*/ 	.short	(.L_134 - .L_133)
	.align		4
.L_133:
        /*0048*/ 	.word	index@(.nv.constant0._ZN7cutlass13device_kernelIN5flash19enable_sm80_to_sm89INS1_16FlashAttnFwdSm80INS1_25CollectiveMainloopFwdSm80ILi4ELi1ELb0EN4cute5tupleIJNS5_1CILi128EEENS7_ILi48EEENS7_ILi96EEEEEELi96ENS_6half_tEfNS_4arch4Sm80ELb0ELb1ELb1ELb1ELb0ELb1ELb1ELb1EEENS1_21CollectiveEpilogueFwdINS6_IJS8_SA_S9_EEENS6_IJNS7_ILi1EEESI_SI_EEESC_SE_Li128ELb1ELb1ELb1ELb0EEENS1_36VarlenDynamicPersistentTileSchedulerILi128ELi48ELi128ELi128ELb1ELb1ELb0ELb1ELb0ELb1EEEEEEEEEvNT_6ParamsE)
        /*004c*/ 	.short	0x0380
        /*004e*/ 	.short	0x0438


	//----- nvinfo : EIATTR_SW_WAR
	.align		4
.L_134:
        /*0050*/ 	.byte	0x04, 0x36
        /*0052*/ 	.short	(.L_136 - .L_135)
.L_135:
        /*0054*/ 	.word	0x00000008
.L_136:


//--------------------- .nv.info._ZN7cutlass13device_kernelIN5flash19enable_sm80_to_sm89INS1_16FlashAttnFwdSm80INS1_25CollectiveMainloopFwdSm80ILi4ELi1ELb0EN4cute5tupleIJNS5_1CILi128EEENS7_ILi64EEENS7_ILi96EEEEEELi96ENS_6half_tEfNS_4arch4Sm80ELb1ELb0ELb1ELb0ELb0ELb0ELb1ELb1EEENS1_21CollectiveEpilogueFwdINS6_IJS8_SA_S9_EEENS6_IJNS7_ILi1EEESI_SI_EEESC_SE_Li128ELb0ELb1ELb1ELb0EEENS1_30DynamicPersistentTileSchedulerILi128ELi128ELb1ELb1ELb0EEEEEEEEEvNT_6ParamsE --------------------------
	.section	.nv.info._ZN7cutlass13device_kernelIN5flash19enable_sm80_to_sm89INS1_16FlashAttnFwdSm80INS1_25CollectiveMainloopFwdSm80ILi4ELi1ELb0EN4cute5tupleIJNS5_1CILi128EEENS7_ILi64EEENS7_ILi96EEEEEELi96ENS_6half_tEfNS_4arch4Sm80ELb1ELb0ELb1ELb0ELb0ELb0ELb1ELb1EEENS1_21CollectiveEpilogueFwdINS6_IJS8_SA_S9_EEENS6_IJNS7_ILi1EEESI_SI_EEESC_SE_Li128ELb0ELb1ELb1ELb0EEENS1_30DynamicPersistentTileSchedulerILi128ELi128ELb1ELb1ELb0EEEEEEEEEvNT_6ParamsE,"",@"SHT_CUDA_INFO"
	.sectionflags	@""
	.align	4


	//----- nvinfo : EIATTR_CUDA_API_VERSION
	.align		4
        /*0000*/ 	.byte	0x04, 0x37
        /*0002*/ 	.short	(.L_138 - .L_137)
.L_137:
        /*0004*/ 	.word	0x00000082


	//----- nvinfo : EIATTR_KPARAM_INFO
	.align		4
.L_138:
        /*0008*/ 	.byte	0x04, 0x17
        /*000a*/ 	.short	(.L_140 - .L_139)
.L_139:
        /*000c*/ 	.word	0x00000000
        /*0010*/ 	.short	0x0000
        /*0012*/ 	.short	0x0000
        /*0014*/ 	.byte	0x00, 0xf0, 0xa1, 0x10


	//----- nvinfo : EIATTR_SPARSE_MMA_MASK
	.align		4
.L_140:
        /*0018*/ 	.byte	0x03, 0x50
        /*001a*/ 	.short	0x0000


	//----- nvinfo : EIATTR_MAXREG_COUNT
	.align		4
        /*001c*/ 	.byte	0x03, 0x1b
        /*001e*/ 	.short	0x00ff


	//----- nvinfo : EIATTR_MERCURY_ISA_VERSION
	.align		4
        /*0020*/ 	.byte	0x03, 0x5f
        /*0022*/ 	.short	0x0101


	//----- nvinfo : EIATTR_VRC_CTA_INIT_COUNT
	.align		4
        /*0024*/ 	.byte	0x02, 0x4a
	.zero		1
	.zero		1


	//----- nvinfo : EIATTR_EXIT_INSTR_OFFSETS
	.align		4
        /*0028*/ 	.byte	0x04, 0x1c
        /*002a*/ 	.short	(.L_142 - .L_141)


	//   ....[0]....
.L_141:
        /*002c*/ 	.word	0x00000010


	//----- nvinfo : EIATTR_MAX_THREADS
	.align		4
.L_142:
        /*0030*/ 	.byte	0x04, 0x05
        /*0032*/ 	.short	(.L_144 - .L_143)
.L_143:
        /*0034*/ 	.word	0x00000080
        /*0038*/ 	.word	0x00000001
        /*003c*/ 	.word	0x00000001


	//----- nvinfo : EIATTR_CBANK_PARAM_SIZE
	.align		4
.L_144:
        /*0040*/ 	.byte	0x03, 0x19
        /*0042*/ 	.short	0x0428


	//----- nvinfo : EIATTR_PARAM_CBANK
	.align		4
        /*0044*/ 	.byte	0x04, 0x0a
        /*0046*/ 	.short	(.L_146 - .L_145)
	.align		4
.L_145:
        /*0048*/ 	.word	index@(.nv.constant0._ZN7cutlass13device_kernelIN5flash19enable_sm80_to_sm89INS1_16FlashAttnFwdSm80INS1_25CollectiveMainloopFwdSm80ILi4ELi1ELb0EN4cute5tupleIJNS5_1CILi128EEENS7_ILi64EEENS7_ILi96EEEEEELi96ENS_6half_tEfNS_4arch4Sm80ELb1ELb0ELb1ELb0ELb0ELb0ELb1ELb1EEENS1_21CollectiveEpilogueFwdINS6_IJS8_SA_S9_EEENS6_IJNS7_ILi1EEESI_SI_EEESC_SE_Li128ELb0ELb1ELb1ELb0EEENS1_30DynamicPersistentTileSchedulerILi128ELi128ELb1ELb1ELb0EEEEEEEEEvNT_6ParamsE)
        /*004c*/ 	.short	0x0380
        /*004e*/ 	.short	0x0428


	//----- nvinfo : EIATTR_SW_WAR
	.align		4
.L_146:
        /*0050*/ 	.byte	0x04, 0x36
        /*0052*/ 	.short	(.L_148 - .L_147)
.L_147:
        /*0054*/ 	.word	0x00000008
.L_148:


//--------------------- .nv.info._ZN7cutlass13device_kernelIN5flash19enable_sm80_to_sm89INS1_16FlashAttnFwdSm80INS1_25CollectiveMainloopFwdSm80ILi4ELi1ELb0EN4cute5tupleIJNS5_1CILi128EEENS7_ILi48EEENS7_ILi96EEEEEELi96ENS_6half_tEfNS_4arch4Sm80ELb1ELb0ELb1ELb1ELb0ELb0ELb1ELb1EEENS1_21CollectiveEpilogueFwdINS6_IJS8_SA_S9_EEENS6_IJNS7_ILi1EEESI_SI_EEESC_SE_Li128ELb1ELb1ELb1ELb0EEENS1_36VarlenDynamicPersistentTileSchedulerILi128ELi48ELi128ELi128ELb1ELb1ELb0ELb1ELb1ELb1EEEEEEEEEvNT_6ParamsE --------------------------
	.section	.nv.info._ZN7cutlass13device_kernelIN5flash19enable_sm80_to_sm89INS1_16FlashAttnFwdSm80INS1_25CollectiveMainloopFwdSm80ILi4ELi1ELb0EN4cute5tupleIJNS5_1CILi128EEENS7_ILi48EEENS7_ILi96EEEEEELi96ENS_6half_tEfNS_4arch4Sm80ELb1ELb0ELb1ELb1ELb0ELb0ELb1ELb1EEENS1_21CollectiveEpilogueFwdINS6_IJS8_SA_S9_EEENS6_IJNS7_ILi1EEESI_SI_EEESC_SE_Li128ELb1ELb1ELb1ELb0EEENS1_36VarlenDynamicPersistentTileSchedulerILi128ELi48ELi128ELi128ELb1ELb1ELb0ELb1ELb1ELb1EEEEEEEEEvNT_6ParamsE,"",@"SHT_CUDA_INFO"
	.sectionflags	@""
	.align	4


	//----- nvinfo : EIATTR_CUDA_API_VERSION
	.align		4
        /*0000*/ 	.byte	0x04, 0x37
        /*0002*/ 	.short	(.L_150 - .L_149)
.L_149:
        /*0004*/ 	.word	0x00000082


	//----- nvinfo : EIATTR_KPARAM_INFO
	.align		4
.L_150:
        /*0008*/ 	.byte	0x04, 0x17
        /*000a*/ 	.short	(.L_152 - .L_151)
.L_151:
        /*000c*/ 	.word	0x00000000
        /*0010*/ 	.short	0x0000
        /*0012*/ 	.short	0x0000
        /*0014*/ 	.byte	0x00, 0xf0, 0xe1, 0x10


	//----- nvinfo : EIATTR_SPARSE_MMA_MASK
	.align		4
.L_152:
        /*0018*/ 	.byte	0x03, 0x50
        /*001a*/ 	.short	0x0000


	//----- nvinfo : EIATTR_MAXREG_COUNT
	.align		4
        /*001c*/ 	.byte	0x03, 0x1b
        /*001e*/ 	.short	0x00ff


	//----- nvinfo : EIATTR_MERCURY_ISA_VERSION
	.align		4
        /*0020*/ 	.byte	0x03, 0x5f
        /*0022*/ 	.short	0x0101


	//----- nvinfo : EIATTR_VRC_CTA_INIT_COUNT
	.align		4
        /*0024*/ 	.byte	0x02, 0x4a
	.zero		1
	.zero		1


	//----- nvinfo : EIATTR_EXIT_INSTR_OFFSETS
	.align		4
        /*0028*/ 	.byte	0x04, 0x1c
        /*002a*/ 	.short	(.L_154 - .L_153)


	//   ....[0]....
.L_153:
        /*002c*/ 	.word	0x00000010


	//----- nvinfo : EIATTR_MAX_THREADS
	.align		4
.L_154:
        /*0030*/ 	.byte	0x04, 0x05
        /*0032*/ 	.short	(.L_156 - .L_155)
.L_155:
        /*0034*/ 	.word	0x00000080
        /*0038*/ 	.word	0x00000001
        /*003c*/ 	.word	0x00000001


	//----- nvinfo : EIATTR_CBANK_PARAM_SIZE
	.align		4
.L_156:
        /*0040*/ 	.byte	0x03, 0x19
        /*0042*/ 	.short	0x0438


	//----- nvinfo : EIATTR_PARAM_CBANK
	.align		4
        /*0044*/ 	.byte	0x04, 0x0a
        /*0046*/ 	.short	(.L_158 - .L_157)
	.align		4
.L_157:
        /*0048*/ 	.word	index@(.nv.constant0._ZN7cutlass13device_kernelIN5flash19enable_sm80_to_sm89INS1_16FlashAttnFwdSm80INS1_25CollectiveMainloopFwdSm80ILi4ELi1ELb0EN4cute5tupleIJNS5_1CILi128EEENS7_ILi48EEENS7_ILi96EEEEEELi96ENS_6half_tEfNS_4arch4Sm80ELb1ELb0ELb1ELb1ELb0ELb0ELb1ELb1EEENS1_21CollectiveEpilogueFwdINS6_IJS8_SA_S9_EEENS6_IJNS7_ILi1EEESI_SI_EEESC_SE_Li128ELb1ELb1ELb1ELb0EEENS1_36VarlenDynamicPersistentTileSchedulerILi128ELi48ELi128ELi128ELb1ELb1ELb0ELb1ELb1ELb1EEEEEEEEEvNT_6ParamsE)
        /*004c*/ 	.short	0x0380
        /*004e*/ 	.short	0x0438


	//----- nvinfo : EIATTR_SW_WAR
	.align		4
.L_158:
        /*0050*/ 	.byte	0x04, 0x36
        /*0052*/ 	.short	(.L_160 - .L_159)
.L_159:
        /*0054*/ 	.word	0x00000008
.L_160:


//--------------------- .nv.info._ZN7cutlass13device_kernelIN5flash19enable_sm80_to_sm89INS1_16FlashAttnFwdSm80INS1_25CollectiveMainloopFwdSm80ILi4ELi1ELb0EN4cute5tupleIJNS5_1CILi128EEENS7_ILi48EEENS7_ILi96EEEEEELi96ENS_6half_tEfNS_4arch4Sm80ELb1ELb0ELb1ELb1ELb0ELb1ELb1ELb1EEENS1_21CollectiveEpilogueFwdINS6_IJS8_SA_S9_EEENS6_IJNS7_ILi1EEESI_SI_EEESC_SE_Li128ELb1ELb1ELb1ELb0EEENS1_36VarlenDynamicPersistentTileSchedulerILi128ELi48ELi128ELi128ELb1ELb1ELb0ELb1ELb1ELb1EEEEEEEEEvNT_6ParamsE --------------------------
	.section	.nv.info._ZN7cutlass13device_kernelIN5flash19enable_sm80_to_sm89INS1_16FlashAttnFwdSm80INS1_25CollectiveMainloopFwdSm80ILi4ELi1ELb0EN4cute5tupleIJNS5_1CILi128EEENS7_ILi48EEENS7_ILi96EEEEEELi96ENS_6half_tEfNS_4arch4Sm80ELb1ELb0ELb1ELb1ELb0ELb1ELb1ELb1EEENS1_21CollectiveEpilogueFwdINS6_IJS8_SA_S9_EEENS6_IJNS7_ILi1EEESI_SI_EEESC_SE_Li128ELb1ELb1ELb1ELb0EEENS1_36VarlenDynamicPersistentTileSchedulerILi128ELi48ELi128ELi128ELb1ELb1ELb0ELb1ELb1ELb1EEEEEEEEEvNT_6ParamsE,"",@"SHT_CUDA_INFO"
	.sectionflags	@""
	.align	4


	//----- nvinfo : EIATTR_CUDA_API_VERSION
	.align		4
        /*0000*/ 	.byte	0x04, 0x37
        /*0002*/ 	.short	(.L_162 - .L_161)
.L_161:
        /*0004*/ 	.word	0x00000082


	//----- nvinfo : EIATTR_KPARAM_INFO
	.align		4
.L_162:
        /*0008*/ 	.byte	0x04, 0x17
        /*000a*/ 	.short	(.L_164 - .L_163)
.L_163:
        /*000c*/ 	.word	0x00000000
        /*0010*/ 	.short	0x0000
        /*0012*/ 	.short	0x0000
        /*0014*/ 	.byte	0x00, 0xf0, 0xe1, 0x10


	//----- nvinfo : EIATTR_SPARSE_MMA_MASK
	.align		4
.L_164:
        /*0018*/ 	.byte	0x03, 0x50
        /*001a*/ 	.short	0x0000


	//----- nvinfo : EIATTR_MAXREG_COUNT
	.align		4
        /*001c*/ 	.byte	0x03, 0x1b
        /*001e*/ 	.short	0x00ff


	//----- nvinfo : EIATTR_MERCURY_ISA_VERSION
	.align		4
        /*0020*/ 	.byte	0x03, 0x5f
        /*0022*/ 	.short	0x0101


	//----- nvinfo : EIATTR_VRC_CTA_INIT_COUNT
	.align		4
        /*0024*/ 	.byte	0x02, 0x4a
	.zero		1
	.zero		1


	//----- nvinfo : EIATTR_EXIT_INSTR_OFFSETS
	.align		4
        /*0028*/ 	.byte	0x04, 0x1c
        /*002a*/ 	.short	(.L_166 - .L_165)


	//   ....[0]....
.L_165:
        /*002c*/ 	.word	0x00000010


	//----- nvinfo : EIATTR_MAX_THREADS
	.align		4
.L_166:
        /*0030*/ 	.byte	0x04, 0x05
        /*0032*/ 	.short	(.L_168 - .L_167)
.L_167:
        /*0034*/ 	.word	0x00000080
        /*0038*/ 	.word	0x00000001
        /*003c*/ 	.word	0x00000001


	//----- nvinfo : EIATTR_CBANK_PARAM_SIZE
	.align		4
.L_168:
        /*0040*/ 	.byte	0x03, 0x19
        /*0042*/ 	.short	0x0438


	//----- nvinfo : EIATTR_PARAM_CBANK
	.align		4
        /*0044*/ 	.byte	0x04, 0x0a
        /*0046*/ 	.short	(.L_170 - .L_169)
	.align		4
.L_169:
        /*0048*/ 	.word	index@(.nv.constant0._ZN7cutlass13device_kernelIN5flash19enable_sm80_to_sm89INS1_16FlashAttnFwdSm80INS1_25CollectiveMainloopFwdSm80ILi4ELi1ELb0EN4cute5tupleIJNS5_1CILi128EEENS7_ILi48EEENS7_ILi96EEEEEELi96ENS_6half_tEfNS_4arch4Sm80ELb1ELb0ELb1ELb1ELb0ELb1ELb1ELb1EEENS1_21CollectiveEpilogueFwdINS6_IJS8_SA_S9_EEENS6_IJNS7_ILi1EEESI_SI_EEESC_SE_Li128ELb1ELb1ELb1ELb0EEENS1_36VarlenDynamicPersistentTileSchedulerILi128ELi48ELi128ELi128ELb1ELb1ELb0ELb1ELb1ELb1EEEEEEEEEvNT_6ParamsE)
        /*004c*/ 	.short	0x0380
        /*004e*/ 	.short	0x0438


	//----- nvinfo : EIATTR_SW_WAR
	.align		4
.L_170:
        /*0050*/ 	.byte	0x04, 0x36
        /*0052*/ 	.short	(.L_172 - .L_171)
.L_171:
        /*0054*/ 	.word	0x00000008
.L_172:


//--------------------- .nv.callgraph             --------------------------
	.section	.nv.callgraph,"",@"SHT_CUDA_CALLGRAPH"
	.align	4
	.sectionentsize	8
	.align		4
        /*0000*/ 	.word	0x00000000
	.align		4
        /*0004*/ 	.word	0xffffffff
	.align		4
        /*0008*/ 	.word	0x00000000
	.align		4
        /*000c*/ 	.word	0xfffffffe
	.align		4
        /*0010*/ 	.word	0x00000000
	.align		4
        /*0014*/ 	.word	0xfffffffd
	.align		4
        /*0018*/ 	.word	0x00000000
	.align		4
        /*001c*/ 	.word	0xfffffffc


//--------------------- .nv.constant4             --------------------------
	.section	.nv.constant4,"a",@progbits
	.align	8
	.align		8
.nv.constant4:
        /*0000*/ 	.dword	_ZN79_INTERNAL_f7b72895_43_flash_fwd_hdim96_fp16_split_softcap_sm80_cu_a6473388_37564cuda3std3__45__cpo5beginE
	.align		8
        /*0008*/ 	.dword	_ZN79_INTERNAL_f7b72895_43_flash_fwd_hdim96_fp16_split_softcap_sm80_cu_a6473388_37564cuda3std3__45__cpo3endE
	.align		8
        /*0010*/ 	.dword	_ZN79_INTERNAL_f7b72895_43_flash_fwd_hdim96_fp16_split_softcap_sm80_cu_a6473388_37564cuda3std3__45__cpo6cbeginE
	.align		8
        /*0018*/ 	.dword	_ZN79_INTERNAL_f7b72895_43_flash_fwd_hdim96_fp16_split_softcap_sm80_cu_a6473388_37564cuda3std3__45__cpo4cendE
	.align		8
        /*0020*/ 	.dword	_ZN79_INTERNAL_f7b72895_43_flash_fwd_hdim96_fp16_split_softcap_sm80_cu_a6473388_37564cuda3std3__481_GLOBAL__N__f7b72895_43_flash_fwd_hdim96_fp16_split_softcap_sm80_cu_a6473388_37566ignoreE
	.align		8
        /*0028*/ 	.dword	_ZN79_INTERNAL_f7b72895_43_flash_fwd_hdim96_fp16_split_softcap_sm80_cu_a6473388_37564cuda3std3__419piecewise_constructE
	.align		8
        /*0030*/ 	.dword	_ZN79_INTERNAL_f7b72895_43_flash_fwd_hdim96_fp16_split_softcap_sm80_cu_a6473388_37564cuda3std3__48in_placeE
	.align		8
        /*0038*/ 	.dword	_ZN79_INTERNAL_f7b72895_43_flash_fwd_hdim96_fp16_split_softcap_sm80_cu_a6473388_37564cuda3std6ranges3__45__cpo4swapE
	.align		8
        /*0040*/ 	.dword	_ZN79_INTERNAL_f7b72895_43_flash_fwd_hdim96_fp16_split_softcap_sm80_cu_a6473388_37564cuda3std6ranges3__45__cpo9iter_moveE
	.align		8
        /*0048*/ 	.dword	_ZN79_INTERNAL_f7b72895_43_flash_fwd_hdim96_fp16_split_softcap_sm80_cu_a6473388_37564cute7productE
	.align		8
        /*0050*/ 	.dword	_ZN79_INTERNAL_f7b72895_43_flash_fwd_hdim96_fp16_split_softcap_sm80_cu_a6473388_37564cute1_E


//--------------------- .text._ZN7cutlass13device_kernelIN5flash19enable_sm80_to_sm89INS1_16FlashAttnFwdSm80INS1_25CollectiveMainloopFwdSm80ILi4ELi1ELb0EN4cute5tupleIJNS5_1CILi128EEENS7_ILi64EEENS7_ILi96EEEEEELi96ENS_6half_tEfNS_4arch4Sm80ELb0ELb0ELb1ELb0ELb0ELb0ELb1ELb1EEENS1_21CollectiveEpilogueFwdINS6_IJS8_SA_S9_EEENS6_IJNS7_ILi1EEESI_SI_EEESC_SE_Li128ELb0ELb1ELb1ELb0EEENS1_19SingleTileSchedulerILb0ELb1ELb1ELi128EEEEEEEEEvNT_6ParamsE --------------------------
	.section	.text._ZN7cutlass13device_kernelIN5flash19enable_sm80_to_sm89INS1_16FlashAttnFwdSm80INS1_25CollectiveMainloopFwdSm80ILi4ELi1ELb0EN4cute5tupleIJNS5_1CILi128EEENS7_ILi64EEENS7_ILi96EEEEEELi96ENS_6half_tEfNS_4arch4Sm80ELb0ELb0ELb1ELb0ELb0ELb0ELb1ELb1EEENS1_21CollectiveEpilogueFwdINS6_IJS8_SA_S9_EEENS6_IJNS7_ILi1EEESI_SI_EEESC_SE_Li128ELb0ELb1ELb1ELb0EEENS1_19SingleTileSchedulerILb0ELb1ELb1ELi128EEEEEEEEEvNT_6ParamsE,"ax",@progbits
	.align	128
.text._ZN7cutlass13device_kernelIN5flash19enable_sm80_to_sm89INS1_16FlashAttnFwdSm80INS1_25CollectiveMainloopFwdSm80ILi4ELi1ELb0EN4cute5tupleIJNS5_1CILi128EEENS7_ILi64EEENS7_ILi96EEEEEELi96ENS_6half_tEfNS_4arch4Sm80ELb0ELb0ELb1ELb0ELb0ELb0ELb1ELb1EEENS1_21CollectiveEpilogueFwdINS6_IJS8_SA_S9_EEENS6_IJNS7_ILi1EEESI_SI_EEESC_SE_Li128ELb0ELb1ELb1ELb0EEENS1_19SingleTileSchedulerILb0ELb1ELb1ELi128EEEEEEEEEvNT_6ParamsE:
        .type           _ZN7cutlass13device_kernelIN5flash19enable_sm80_to_sm89INS1_16FlashAttnFwdSm80INS1_25CollectiveMainloopFwdSm80ILi4ELi1ELb0EN4cute5tupleIJNS5_1CILi128EEENS7_ILi64EEENS7_ILi96EEEEEELi96ENS_6half_tEfNS_4arch4Sm80ELb0ELb0ELb1ELb0ELb0ELb0ELb1ELb1EEENS1_21CollectiveEpilogueFwdINS6_IJS8_SA_S9_EEENS6_IJNS7_ILi1EEESI_SI_EEESC_SE_Li128ELb0ELb1ELb1ELb0EEENS1_19SingleTileSchedulerILb0ELb1ELb1ELi128EEEEEEEEEvNT_6ParamsE,@function
        .size           _ZN7cutlass13device_kernelIN5flash19enable_sm80_to_sm89INS1_16FlashAttnFwdSm80INS1_25CollectiveMainloopFwdSm80ILi4ELi1ELb0EN4cute5tupleIJNS5_1CILi128EEENS7_ILi64EEENS7_ILi96EEEEEELi96ENS_6half_tEfNS_4arch4Sm80ELb0ELb0ELb1ELb0ELb0ELb0ELb1ELb1EEENS1_21CollectiveEpilogueFwdINS6_IJS8_SA_S9_EEENS6_IJNS7_ILi1EEESI_SI_EEESC_SE_Li128ELb0ELb1ELb1ELb0EEENS1_19SingleTileSchedulerILb0ELb1ELb1ELi128EEEEEEEEEvNT_6ParamsE,(.L_x_9 - _ZN7cutlass13device_kernelIN5flash19enable_sm80_to_sm89INS1_16FlashAttnFwdSm80INS1_25CollectiveMainloopFwdSm80ILi4ELi1ELb0EN4cute5tupleIJNS5_1CILi128EEENS7_ILi64EEENS7_ILi96EEEEEELi96ENS_6half_tEfNS_4arch4Sm80ELb0ELb0ELb1ELb0ELb0ELb0ELb1ELb1EEENS1_21CollectiveEpilogueFwdINS6_IJS8_SA_S9_EEENS6_IJNS7_ILi1EEESI_SI_EEESC_SE_Li128ELb0ELb1ELb1ELb0EEENS1_19SingleTileSchedulerILb0ELb1ELb1ELi128EEEEEEEEEvNT_6ParamsE)
        .other          _ZN7cutlass13device_kernelIN5flash19enable_sm80_to_sm89INS1_16FlashAttnFwdSm80INS1_25CollectiveMainloopFwdSm80ILi4ELi1ELb0EN4cute5tupleIJNS5_1CILi128EEENS7_ILi64EEENS7_ILi96EEEEEELi96ENS_6half_tEfNS_4arch4Sm80ELb0ELb0ELb1ELb0ELb0ELb0ELb1ELb1EEENS1_21CollectiveEpilogueFwdINS6_IJS8_SA_S9_EEENS6_IJNS7_ILi1EEESI_SI_EEESC_SE_Li128ELb0ELb1ELb1ELb0EEENS1_19SingleTileSchedulerILb0ELb1ELb1ELi128EEEEEEEEEvNT_6ParamsE,@"STO_CUDA_ENTRY STV_DEFAULT"
_ZN7cutlass13device_kernelIN5flash19enable_sm80_to_sm89INS1_16FlashAttnFwdSm80INS1_25CollectiveMainloopFwdSm80ILi4ELi1ELb0EN4cute5tupleIJNS5_1CILi128EEENS7_ILi64EEENS7_ILi96EEEEEELi96ENS_6half_tEfNS_4arch4Sm80ELb0ELb0ELb1ELb0ELb0ELb0ELb1ELb1EEENS1_21CollectiveEpilogueFwdINS6_IJS8_SA_S9_EEENS6_IJNS7_ILi1EEESI_SI_EEESC_SE_Li128ELb0ELb1ELb1ELb0EEENS1_19SingleTileSchedulerILb0ELb1ELb1ELi128EEEEEEEEEvNT_6ParamsE:
[----:B------:R-:W-:Y:S01]  /*0000*/  LDC R1, c[0x0][0x37c] ;  /* 0x0000df00ff017b82 */ /* 0x000fe20000000800 */
[----:B------:R-:W-:Y:S05]  /*0010*/  EXIT ;  /* 0x000000000000794d */ /* 0x000fea0003800000 */
.L_x_0:
[----:B------:R-:W-:-:S00]  /*0020*/  BRA `(.L_x_0) ;  /* 0xfffffffc00fc7947 */ /* 0x000fc0000383ffff */
[----:B------:R-:W-:-:S00]  /*0030*/  NOP ;  /* 0x0000000000007918 */ /* 0x000fc00000000000 */
        /* <DEDUP_REMOVED lines=12> */
.L_x_9:


//--------------------- .text._ZN7cutlass13device_kernelIN5flash19enable_sm80_to_sm89INS1_16FlashAttnFwdSm80INS1_25CollectiveMainloopFwdSm80ILi4ELi1ELb0EN4cute5tupleIJNS5_1CILi128EEENS7_ILi48EEENS7_ILi96EEEEEELi96ENS_6half_tEfNS_4arch4Sm80ELb0ELb0ELb1ELb1ELb0ELb0ELb1ELb1EEENS1_21CollectiveEpilogueFwdINS6_IJS8_SA_S9_EEENS6_IJNS7_ILi1EEESI_SI_EEESC_SE_Li128ELb1ELb1ELb1ELb0EEENS1_36VarlenDynamicPersistentTileSchedulerILi128ELi48ELi128ELi128ELb1ELb1ELb0ELb0ELb1ELb1EEEEEEEEEvNT_6ParamsE --------------------------
	.section	.text._ZN7cutlass13device_kernelIN5flash19enable_sm80_to_sm89INS1_16FlashAttnFwdSm80INS1_25CollectiveMainloopFwdSm80ILi4ELi1ELb0EN4cute5tupleIJNS5_1CILi128EEENS7_ILi48EEENS7_ILi96EEEEEELi96ENS_6half_tEfNS_4arch4Sm80ELb0ELb0ELb1ELb1ELb0ELb0ELb1ELb1EEENS1_21CollectiveEpilogueFwdINS6_IJS8_SA_S9_EEENS6_IJNS7_ILi1EEESI_SI_EEESC_SE_Li128ELb1ELb1ELb1ELb0EEENS1_36VarlenDynamicPersistentTileSchedulerILi128ELi48ELi128ELi128ELb1ELb1ELb0ELb0ELb1ELb1EEEEEEEEEvNT_6ParamsE,"ax",@progbits
	.align	128
.text._ZN7cutlass13device_kernelIN5flash19enable_sm80_to_sm89INS1_16FlashAttnFwdSm80INS1_25CollectiveMainloopFwdSm80ILi4ELi1ELb0EN4cute5tupleIJNS5_1CILi128EEENS7_ILi48EEENS7_ILi96EEEEEELi96ENS_6half_tEfNS_4arch4Sm80ELb0ELb0ELb1ELb1ELb0ELb0ELb1ELb1EEENS1_21CollectiveEpilogueFwdINS6_IJS8_SA_S9_EEENS6_IJNS7_ILi1EEESI_SI_EEESC_SE_Li128ELb1ELb1ELb1ELb0EEENS1_36VarlenDynamicPersistentTileSchedulerILi128ELi48ELi128ELi128ELb1ELb1ELb0ELb0ELb1ELb1EEEEEEEEEvNT_6ParamsE:
        .type           _ZN7cutlass13device_kernelIN5flash19enable_sm80_to_sm89INS1_16FlashAttnFwdSm80INS1_25CollectiveMainloopFwdSm80ILi4ELi1ELb0EN4cute5tupleIJNS5_1CILi128EEENS7_ILi48EEENS7_ILi96EEEEEELi96ENS_6half_tEfNS_4arch4Sm80ELb0ELb0ELb1ELb1ELb0ELb0ELb1ELb1EEENS1_21CollectiveEpilogueFwdINS6_IJS8_SA_S9_EEENS6_IJNS7_ILi1EEESI_SI_EEESC_SE_Li128ELb1ELb1ELb1ELb0EEENS1_36VarlenDynamicPersistentTileSchedulerILi128ELi48ELi128ELi128ELb1ELb1ELb0ELb0ELb1ELb1EEEEEEEEEvNT_6ParamsE,@function
        .size           _ZN7cutlass13device_kernelIN5flash19enable_sm80_to_sm89INS1_16FlashAttnFwdSm80INS1_25CollectiveMainloopFwdSm80ILi4ELi1ELb0EN4cute5tupleIJNS5_1CILi128EEENS7_ILi48EEENS7_ILi96EEEEEELi96ENS_6half_tEfNS_4arch4Sm80ELb0ELb0ELb1ELb1ELb0ELb0ELb1ELb1EEENS1_21CollectiveEpilogueFwdINS6_IJS8_SA_S9_EEENS6_IJNS7_ILi1EEESI_SI_EEESC_SE_Li128ELb1ELb1ELb1ELb0EEENS1_36VarlenDynamicPersistentTileSchedulerILi128ELi48ELi128ELi128ELb1ELb1ELb0ELb0ELb1ELb1EEEEEEEEEvNT_6ParamsE,(.L_x_10 - _ZN7cutlass13device_kernelIN5flash19enable_sm80_to_sm89INS1_16FlashAttnFwdSm80INS1_25CollectiveMainloopFwdSm80ILi4ELi1ELb0EN4cute5tupleIJNS5_1CILi128EEENS7_ILi48EEENS7_ILi96EEEEEELi96ENS_6half_tEfNS_4arch4Sm80ELb0ELb0ELb1ELb1ELb0ELb0ELb1ELb1EEENS1_21CollectiveEpilogueFwdINS6_IJS8_SA_S9_EEENS6_IJNS7_ILi1EEESI_SI_EEESC_SE_Li128ELb1ELb1ELb1ELb0EEENS1_36VarlenDynamicPersistentTileSchedulerILi128ELi48ELi128ELi128ELb1ELb1ELb0ELb0ELb1ELb1EEEEEEEEEvNT_6ParamsE)
        .other          _ZN7cutlass13device_kernelIN5flash19enable_sm80_to_sm89INS1_16FlashAttnFwdSm80INS1_25CollectiveMainloopFwdSm80ILi4ELi1ELb0EN4cute5tupleIJNS5_1CILi128EEENS7_ILi48EEENS7_ILi96EEEEEELi96ENS_6half_tEfNS_4arch4Sm80ELb0ELb0ELb1ELb1ELb0ELb0ELb1ELb1EEENS1_21CollectiveEpilogueFwdINS6_IJS8_SA_S9_EEENS6_IJNS7_ILi1EEESI_SI_EEESC_SE_Li128ELb1ELb1ELb1ELb0EEENS1_36VarlenDynamicPersistentTileSchedulerILi128ELi48ELi128ELi128ELb1ELb1ELb0ELb0ELb1ELb1EEEEEEEEEvNT_6ParamsE,@"STO_CUDA_ENTRY STV_DEFAULT"
_ZN7cutlass13device_kernelIN5flash19enable_sm80_to_sm89INS1_16FlashAttnFwdSm80INS1_25CollectiveMainloopFwdSm80ILi4ELi1ELb0EN4cute5tupleIJNS5_1CILi128EEENS7_ILi48EEENS7_ILi96EEEEEELi96ENS_6half_tEfNS_4arch4Sm80ELb0ELb0ELb1ELb1ELb0ELb0ELb1ELb1EEENS1_21CollectiveEpilogueFwdINS6_IJS8_SA_S9_EEENS6_IJNS7_ILi1EEESI_SI_EEESC_SE_Li128ELb1ELb1ELb1ELb0EEENS1_36VarlenDynamicPersistentTileSchedulerILi128ELi48ELi128ELi128ELb1ELb1ELb0ELb0ELb1ELb1EEEEEEEEEvNT_6ParamsE:
[----:B------:R-:W-:Y:S01]  /*0000*/  LDC R1, c[0x0][0x37c] ;  /* 0x0000df00ff017b82 */ /* 0x000fe20000000800 */
[----:B------:R-:W-:Y:S05]  /*0010*/  EXIT ;  /* 0x000000000000794d */ /* 0x000fea0003800000 */
.L_x_1:
        /* <DEDUP_REMOVED lines=14> */
.L_x_10:


//--------------------- .text._ZN7cutlass13device_kernelIN5flash19enable_sm80_to_sm89INS1_16FlashAttnFwdSm80INS1_25CollectiveMainloopFwdSm80ILi4ELi1ELb0EN4cute5tupleIJNS5_1CILi128EEENS7_ILi48EEENS7_ILi96EEEEEELi96ENS_6half_tEfNS_4arch4Sm80ELb0ELb0ELb1ELb1ELb0ELb1ELb1ELb1EEENS1_21CollectiveEpilogueFwdINS6_IJS8_SA_S9_EEENS6_IJNS7_ILi1EEESI_SI_EEESC_SE_Li128ELb1ELb1ELb1ELb0EEENS1_36VarlenDynamicPersistentTileSchedulerILi128ELi48ELi128ELi128ELb1ELb1ELb0ELb0ELb1ELb1EEEEEEEEEvNT_6ParamsE --------------------------
	.section	.text._ZN7cutlass13device_kernelIN5flash19enable_sm80_to_sm89INS1_16FlashAttnFwdSm80INS1_25CollectiveMainloopFwdSm80ILi4ELi1ELb0EN4cute5tupleIJNS5_1CILi128EEENS7_ILi48EEENS7_ILi96EEEEEELi96ENS_6half_tEfNS_4arch4Sm80ELb0ELb0ELb1ELb1ELb0ELb1ELb1ELb1EEENS1_21CollectiveEpilogueFwdINS6_IJS8_SA_S9_EEENS6_IJNS7_ILi1EEESI_SI_EEESC_SE_Li128ELb1ELb1ELb1ELb0EEENS1_36VarlenDynamicPersistentTileSchedulerILi128ELi48ELi128ELi128ELb1ELb1ELb0ELb0ELb1ELb1EEEEEEEEEvNT_6ParamsE,"ax",@progbits
	.align	128
.text._ZN7cutlass13device_kernelIN5flash19enable_sm80_to_sm89INS1_16FlashAttnFwdSm80INS1_25CollectiveMainloopFwdSm80ILi4ELi1ELb0EN4cute5tupleIJNS5_1CILi128EEENS7_ILi48EEENS7_ILi96EEEEEELi96ENS_6half_tEfNS_4arch4Sm80ELb0ELb0ELb1ELb1ELb0ELb1ELb1ELb1EEENS1_21CollectiveEpilogueFwdINS6_IJS8_SA_S9_EEENS6_IJNS7_ILi1EEESI_SI_EEESC_SE_Li128ELb1ELb1ELb1ELb0EEENS1_36VarlenDynamicPersistentTileSchedulerILi128ELi48ELi128ELi128ELb1ELb1ELb0ELb0ELb1ELb1EEEEEEEEEvNT_6ParamsE:
        .type           _ZN7cutlass13device_kernelIN5flash19enable_sm80_to_sm89INS1_16FlashAttnFwdSm80INS1_25CollectiveMainloopFwdSm80ILi4ELi1ELb0EN4cute5tupleIJNS5_1CILi128EEENS7_ILi48EEENS7_ILi96EEEEEELi96ENS_6half_tEfNS_4arch4Sm80ELb0ELb0ELb1ELb1ELb0ELb1ELb1ELb1EEENS1_21CollectiveEpilogueFwdINS6_IJS8_SA_S9_EEENS6_IJNS7_ILi1EEESI_SI_EEESC_SE_Li128ELb1ELb1ELb1ELb0EEENS1_36VarlenDynamicPersistentTileSchedulerILi128ELi48ELi128ELi128ELb1ELb1ELb0ELb0ELb1ELb1EEEEEEEEEvNT_6ParamsE,@function
        .size           _ZN7cutlass13device_kernelIN5flash19enable_sm80_to_sm89INS1_16FlashAttnFwdSm80INS1_25CollectiveMainloopFwdSm80ILi4ELi1ELb0EN4cute5tupleIJNS5_1CILi128EEENS7_ILi48EEENS7_ILi96EEEEEELi96ENS_6half_tEfNS_4arch4Sm80ELb0ELb0ELb1ELb1ELb0ELb1ELb1ELb1EEENS1_21CollectiveEpilogueFwdINS6_IJS8_SA_S9_EEENS6_IJNS7_ILi1EEESI_SI_EEESC_SE_Li128ELb1ELb1ELb1ELb0EEENS1_36VarlenDynamicPersistentTileSchedulerILi128ELi48ELi128ELi128ELb1ELb1ELb0ELb0ELb1ELb1EEEEEEEEEvNT_6ParamsE,(.L_x_11 - _ZN7cutlass13device_kernelIN5flash19enable_sm80_to_sm89INS1_16FlashAttnFwdSm80INS1_25CollectiveMainloopFwdSm80ILi4ELi1ELb0EN4cute5tupleIJNS5_1CILi128EEENS7_ILi48EEENS7_ILi96EEEEEELi96ENS_6half_tEfNS_4arch4Sm80ELb0ELb0ELb1ELb1ELb0ELb1ELb1ELb1EEENS1_21CollectiveEpilogueFwdINS6_IJS8_SA_S9_EEENS6_IJNS7_ILi1EEESI_SI_EEESC_SE_Li128ELb1ELb1ELb1ELb0EEENS1_36VarlenDynamicPersistentTileSchedulerILi128ELi48ELi128ELi128ELb1ELb1ELb0ELb0ELb1ELb1EEEEEEEEEvNT_6ParamsE)
        .other          _ZN7cutlass13device_kernelIN5flash19enable_sm80_to_sm89INS1_16FlashAttnFwdSm80INS1_25CollectiveMainloopFwdSm80ILi4ELi1ELb0EN4cute5tupleIJNS5_1CILi128EEENS7_ILi48EEENS7_ILi96EEEEEELi96ENS_6half_tEfNS_4arch4Sm80ELb0ELb0ELb1ELb1ELb0ELb1ELb1ELb1EEENS1_21CollectiveEpilogueFwdINS6_IJS8_SA_S9_EEENS6_IJNS7_ILi1EEESI_SI_EEESC_SE_Li128ELb1ELb1ELb1ELb0EEENS1_36VarlenDynamicPersistentTileSchedulerILi128ELi48ELi128ELi128ELb1ELb1ELb0ELb0ELb1ELb1EEEEEEEEEvNT_6ParamsE,@"STO_CUDA_ENTRY STV_DEFAULT"
_ZN7cutlass13device_kernelIN5flash19enable_sm80_to_sm89INS1_16FlashAttnFwdSm80INS1_25CollectiveMainloopFwdSm80ILi4ELi1ELb0EN4cute5tupleIJNS5_1CILi128EEENS7_ILi48EEENS7_ILi96EEEEEELi96ENS_6half_tEfNS_4arch4Sm80ELb0ELb0ELb1ELb1ELb0ELb1ELb1ELb1EEENS1_21CollectiveEpilogueFwdINS6_IJS8_SA_S9_EEENS6_IJNS7_ILi1EEESI_SI_EEESC_SE_Li128ELb1ELb1ELb1ELb0EEENS1_36VarlenDynamicPersistentTileSchedulerILi128ELi48ELi128ELi128ELb1ELb1ELb0ELb0ELb1ELb1EEEEEEEEEvNT_6ParamsE:
[----:B------:R-:W-:Y:S01]  /*0000*/  LDC R1, c[0x0][0x37c] ;  /* 0x0000df00ff017b82 */ /* 0x000fe20000000800 */
[----:B------:R-:W-:Y:S05]  /*0010*/  EXIT ;  /* 0x000000000000794d */ /* 0x000fea0003800000 */
.L_x_2:
        /* <DEDUP_REMOVED lines=14> */
.L_x_11:


//--------------------- .text._ZN7cutlass13device_kernelIN5flash19enable_sm80_to_sm89INS1_16FlashAttnFwdSm80INS1_25CollectiveMainloopFwdSm80ILi4ELi1ELb0EN4cute5tupleIJNS5_1CILi128EEENS7_ILi48EEENS7_ILi96EEEEEELi96ENS_6half_tEfNS_4arch4Sm80ELb0ELb1ELb1ELb0ELb0ELb0ELb1ELb1EEENS1_21CollectiveEpilogueFwdINS6_IJS8_SA_S9_EEENS6_IJNS7_ILi1EEESI_SI_EEESC_SE_Li128ELb0ELb1ELb1ELb0EEENS1_19SingleTileSchedulerILb0ELb1ELb1ELi128EEEEEEEEEvNT_6ParamsE --------------------------
	.section	.text._ZN7cutlass13device_kernelIN5flash19enable_sm80_to_sm89INS1_16FlashAttnFwdSm80INS1_25CollectiveMainloopFwdSm80ILi4ELi1ELb0EN4cute5tupleIJNS5_1CILi128EEENS7_ILi48EEENS7_ILi96EEEEEELi96ENS_6half_tEfNS_4arch4Sm80ELb0ELb1ELb1ELb0ELb0ELb0ELb1ELb1EEENS1_21CollectiveEpilogueFwdINS6_IJS8_SA_S9_EEENS6_IJNS7_ILi1EEESI_SI_EEESC_SE_Li128ELb0ELb1ELb1ELb0EEENS1_19SingleTileSchedulerILb0ELb1ELb1ELi128EEEEEEEEEvNT_6ParamsE,"ax",@progbits
	.align	128
.text._ZN7cutlass13device_kernelIN5flash19enable_sm80_to_sm89INS1_16FlashAttnFwdSm80INS1_25CollectiveMainloopFwdSm80ILi4ELi1ELb0EN4cute5tupleIJNS5_1CILi128EEENS7_ILi48EEENS7_ILi96EEEEEELi96ENS_6half_tEfNS_4arch4Sm80ELb0ELb1ELb1ELb0ELb0ELb0ELb1ELb1EEENS1_21CollectiveEpilogueFwdINS6_IJS8_SA_S9_EEENS6_IJNS7_ILi1EEESI_SI_EEESC_SE_Li128ELb0ELb1ELb1ELb0EEENS1_19SingleTileSchedulerILb0ELb1ELb1ELi128EEEEEEEEEvNT_6ParamsE:
        .type           _ZN7cutlass13device_kernelIN5flash19enable_sm80_to_sm89INS1_16FlashAttnFwdSm80INS1_25CollectiveMainloopFwdSm80ILi4ELi1ELb0EN4cute5tupleIJNS5_1CILi128EEENS7_ILi48EEENS7_ILi96EEEEEELi96ENS_6half_tEfNS_4arch4Sm80ELb0ELb1ELb1ELb0ELb0ELb0ELb1ELb1EEENS1_21CollectiveEpilogueFwdINS6_IJS8_SA_S9_EEENS6_IJNS7_ILi1EEESI_SI_EEESC_SE_Li128ELb0ELb1ELb1ELb0EEENS1_19SingleTileSchedulerILb0ELb1ELb1ELi128EEEEEEEEEvNT_6ParamsE,@function
        .size           _ZN7cutlass13device_kernelIN5flash19enable_sm80_to_sm89INS1_16FlashAttnFwdSm80INS1_25CollectiveMainloopFwdSm80ILi4ELi1ELb0EN4cute5tupleIJNS5_1CILi128EEENS7_ILi48EEENS7_ILi96EEEEEELi96ENS_6half_tEfNS_4arch4Sm80ELb0ELb1ELb1ELb0ELb0ELb0ELb1ELb1EEENS1_21CollectiveEpilogueFwdINS6_IJS8_SA_S9_EEENS6_IJNS7_ILi1EEESI_SI_EEESC_SE_Li128ELb0ELb1ELb1ELb0EEENS1_19SingleTileSchedulerILb0ELb1ELb1ELi128EEEEEEEEEvNT_6ParamsE,(.L_x_12 - _ZN7cutlass13device_kernelIN5flash19enable_sm80_to_sm89INS1_16FlashAttnFwdSm80INS1_25CollectiveMainloopFwdSm80ILi4ELi1ELb0EN4cute5tupleIJNS5_1CILi128EEENS7_ILi48EEENS7_ILi96EEEEEELi96ENS_6half_tEfNS_4arch4Sm80ELb0ELb1ELb1ELb0ELb0ELb0ELb1ELb1EEENS1_21CollectiveEpilogueFwdINS6_IJS8_SA_S9_EEENS6_IJNS7_ILi1EEESI_SI_EEESC_SE_Li128ELb0ELb1ELb1ELb0EEENS1_19SingleTileSchedulerILb0ELb1ELb1ELi128EEEEEEEEEvNT_6ParamsE)
        .other          _ZN7cutlass13device_kernelIN5flash19enable_sm80_to_sm89INS1_16FlashAttnFwdSm80INS1_25CollectiveMainloopFwdSm80ILi4ELi1ELb0EN4cute5tupleIJNS5_1CILi128EEENS7_ILi48EEENS7_ILi96EEEEEELi96ENS_6half_tEfNS_4arch4Sm80ELb0ELb1ELb1ELb0ELb0ELb0ELb1ELb1EEENS1_21CollectiveEpilogueFwdINS6_IJS8_SA_S9_EEENS6_IJNS7_ILi1EEESI_SI_EEESC_SE_Li128ELb0ELb1ELb1ELb0EEENS1_19SingleTileSchedulerILb0ELb1ELb1ELi128EEEEEEEEEvNT_6ParamsE,@"STO_CUDA_ENTRY STV_DEFAULT"
_ZN7cutlass13device_kernelIN5flash19enable_sm80_to_sm89INS1_16FlashAttnFwdSm80INS1_25CollectiveMainloopFwdSm80ILi4ELi1ELb0EN4cute5tupleIJNS5_1CILi128EEENS7_ILi48EEENS7_ILi96EEEEEELi96ENS_6half_tEfNS_4arch4Sm80ELb0ELb1ELb1ELb0ELb0ELb0ELb1ELb1EEENS1_21CollectiveEpilogueFwdINS6_IJS8_SA_S9_EEENS6_IJNS7_ILi1EEESI_SI_EEESC_SE_Li128ELb0ELb1ELb1ELb0EEENS1_19SingleTileSchedulerILb0ELb1ELb1ELi128EEEEEEEEEvNT_6ParamsE:
[----:B------:R-:W-:Y:S01]  /*0000*/  LDC R1, c[0x0][0x37c] ;  /* 0x0000df00ff017b82 */ /* 0x000fe20000000800 */
[----:B------:R-:W-:Y:S05]  /*0010*/  EXIT ;  /* 0x000000000000794d */ /* 0x000fea0003800000 */
.L_x_3:
        /* <DEDUP_REMOVED lines=14> */
.L_x_12:


//--------------------- .text._ZN7cutlass13device_kernelIN5flash19enable_sm80_to_sm89INS1_16FlashAttnFwdSm80INS1_25CollectiveMainloopFwdSm80ILi4ELi1ELb0EN4cute5tupleIJNS5_1CILi128EEENS7_ILi48EEENS7_ILi96EEEEEELi96ENS_6half_tEfNS_4arch4Sm80ELb0ELb1ELb1ELb1ELb0ELb0ELb1ELb1EEENS1_21CollectiveEpilogueFwdINS6_IJS8_SA_S9_EEENS6_IJNS7_ILi1EEESI_SI_EEESC_SE_Li128ELb1ELb1ELb1ELb0EEENS1_36VarlenDynamicPersistentTileSchedulerILi128ELi48ELi128ELi128ELb1ELb1ELb0ELb1ELb0ELb1EEEEEEEEEvNT_6ParamsE --------------------------
	.section	.text._ZN7cutlass13device_kernelIN5flash19enable_sm80_to_sm89INS1_16FlashAttnFwdSm80INS1_25CollectiveMainloopFwdSm80ILi4ELi1ELb0EN4cute5tupleIJNS5_1CILi128EEENS7_ILi48EEENS7_ILi96EEEEEELi96ENS_6half_tEfNS_4arch4Sm80ELb0ELb1ELb1ELb1ELb0ELb0ELb1ELb1EEENS1_21CollectiveEpilogueFwdINS6_IJS8_SA_S9_EEENS6_IJNS7_ILi1EEESI_SI_EEESC_SE_Li128ELb1ELb1ELb1ELb0EEENS1_36VarlenDynamicPersistentTileSchedulerILi128ELi48ELi128ELi128ELb1ELb1ELb0ELb1ELb0ELb1EEEEEEEEEvNT_6ParamsE,"ax",@progbits
	.align	128
.text._ZN7cutlass13device_kernelIN5flash19enable_sm80_to_sm89INS1_16FlashAttnFwdSm80INS1_25CollectiveMainloopFwdSm80ILi4ELi1ELb0EN4cute5tupleIJNS5_1CILi128EEENS7_ILi48EEENS7_ILi96EEEEEELi96ENS_6half_tEfNS_4arch4Sm80ELb0ELb1ELb1ELb1ELb0ELb0ELb1ELb1EEENS1_21CollectiveEpilogueFwdINS6_IJS8_SA_S9_EEENS6_IJNS7_ILi1EEESI_SI_EEESC_SE_Li128ELb1ELb1ELb1ELb0EEENS1_36VarlenDynamicPersistentTileSchedulerILi128ELi48ELi128ELi128ELb1ELb1ELb0ELb1ELb0ELb1EEEEEEEEEvNT_6ParamsE:
        .type           _ZN7cutlass13device_kernelIN5flash19enable_sm80_to_sm89INS1_16FlashAttnFwdSm80INS1_25CollectiveMainloopFwdSm80ILi4ELi1ELb0EN4cute5tupleIJNS5_1CILi128EEENS7_ILi48EEENS7_ILi96EEEEEELi96ENS_6half_tEfNS_4arch4Sm80ELb0ELb1ELb1ELb1ELb0ELb0ELb1ELb1EEENS1_21CollectiveEpilogueFwdINS6_IJS8_SA_S9_EEENS6_IJNS7_ILi1EEESI_SI_EEESC_SE_Li128ELb1ELb1ELb1ELb0EEENS1_36VarlenDynamicPersistentTileSchedulerILi128ELi48ELi128ELi128ELb1ELb1ELb0ELb1ELb0ELb1EEEEEEEEEvNT_6ParamsE,@function
        .size           _ZN7cutlass13device_kernelIN5flash19enable_sm80_to_sm89INS1_16FlashAttnFwdSm80INS1_25CollectiveMainloopFwdSm80ILi4ELi1ELb0EN4cute5tupleIJNS5_1CILi128EEENS7_ILi48EEENS7_ILi96EEEEEELi96ENS_6half_tEfNS_4arch4Sm80ELb0ELb1ELb1ELb1ELb0ELb0ELb1ELb1EEENS1_21CollectiveEpilogueFwdINS6_IJS8_SA_S9_EEENS6_IJNS7_ILi1EEESI_SI_EEESC_SE_Li128ELb1ELb1ELb1ELb0EEENS1_36VarlenDynamicPersistentTileSchedulerILi128ELi48ELi128ELi128ELb1ELb1ELb0ELb1ELb0ELb1EEEEEEEEEvNT_6ParamsE,(.L_x_13 - _ZN7cutlass13device_kernelIN5flash19enable_sm80_to_sm89INS1_16FlashAttnFwdSm80INS1_25CollectiveMainloopFwdSm80ILi4ELi1ELb0EN4cute5tupleIJNS5_1CILi128EEENS7_ILi48EEENS7_ILi96EEEEEELi96ENS_6half_tEfNS_4arch4Sm80ELb0ELb1ELb1ELb1ELb0ELb0ELb1ELb1EEENS1_21CollectiveEpilogueFwdINS6_IJS8_SA_S9_EEENS6_IJNS7_ILi1EEESI_SI_EEESC_SE_Li128ELb1ELb1ELb1ELb0EEENS1_36VarlenDynamicPersistentTileSchedulerILi128ELi48ELi128ELi128ELb1ELb1ELb0ELb1ELb0ELb1EEEEEEEEEvNT_6ParamsE)
        .other          _ZN7cutlass13device_kernelIN5flash19enable_sm80_to_sm89INS1_16FlashAttnFwdSm80INS1_25CollectiveMainloopFwdSm80ILi4ELi1ELb0EN4cute5tupleIJNS5_1CILi128EEENS7_ILi48EEENS7_ILi96EEEEEELi96ENS_6half_tEfNS_4arch4Sm80ELb0ELb1ELb1ELb1ELb0ELb0ELb1ELb1EEENS1_21CollectiveEpilogueFwdINS6_IJS8_SA_S9_EEENS6_IJNS7_ILi1EEESI_SI_EEESC_SE_Li128ELb1ELb1ELb1ELb0EEENS1_36VarlenDynamicPersistentTileSchedulerILi128ELi48ELi128ELi128ELb1ELb1ELb0ELb1ELb0ELb1EEEEEEEEEvNT_6ParamsE,@"STO_CUDA_ENTRY STV_DEFAULT"
_ZN7cutlass13device_kernelIN5flash19enable_sm80_to_sm89INS1_16FlashAttnFwdSm80INS1_25CollectiveMainloopFwdSm80ILi4ELi1ELb0EN4cute5tupleIJNS5_1CILi128EEENS7_ILi48EEENS7_ILi96EEEEEELi96ENS_6half_tEfNS_4arch4Sm80ELb0ELb1ELb1ELb1ELb0ELb0ELb1ELb1EEENS1_21CollectiveEpilogueFwdINS6_IJS8_SA_S9_EEENS6_IJNS7_ILi1EEESI_SI_EEESC_SE_Li128ELb1ELb1ELb1ELb0EEENS1_36VarlenDynamicPersistentTileSchedulerILi128ELi48ELi128ELi128ELb1ELb1ELb0ELb1ELb0ELb1EEEEEEEEEvNT_6ParamsE:
[----:B------:R-:W-:Y:S01]  /*0000*/  LDC R1, c[0x0][0x37c] ;  /* 0x0000df00ff017b82 */ /* 0x000fe20000000800 */
[----:B------:R-:W-:Y:S05]  /*0010*/  EXIT ;  /* 0x000000000000794d */ /* 0x000fea0003800000 */
.L_x_4:
        /* <DEDUP_REMOVED lines=14> */
.L_x_13:


//--------------------- .text._ZN7cutlass13device_kernelIN5flash19enable_sm80_to_sm89INS1_16FlashAttnFwdSm80INS1_25CollectiveMainloopFwdSm80ILi4ELi1ELb0EN4cute5tupleIJNS5_1CILi128EEENS7_ILi48EEENS7_ILi96EEEEEELi96ENS_6half_tEfNS_4arch4Sm80ELb0ELb1ELb1ELb1ELb0ELb1ELb1ELb1EEENS1_21CollectiveEpilogueFwdINS6_IJS8_SA_S9_EEENS6_IJNS7_ILi1EEESI_SI_EEESC_SE_Li128ELb1ELb1ELb1ELb0EEENS1_36VarlenDynamicPersistentTileSchedulerILi128ELi48ELi128ELi128ELb1ELb1ELb0ELb1ELb0ELb1EEEEEEEEEvNT_6ParamsE --------------------------
	.section	.text._ZN7cutlass13device_kernelIN5flash19enable_sm80_to_sm89INS1_16FlashAttnFwdSm80INS1_25CollectiveMainloopFwdSm80ILi4ELi1ELb0EN4cute5tupleIJNS5_1CILi128EEENS7_ILi48EEENS7_ILi96EEEEEELi96ENS_6half_tEfNS_4arch4Sm80ELb0ELb1ELb1ELb1ELb0ELb1ELb1ELb1EEENS1_21CollectiveEpilogueFwdINS6_IJS8_SA_S9_EEENS6_IJNS7_ILi1EEESI_SI_EEESC_SE_Li128ELb1ELb1ELb1ELb0EEENS1_36VarlenDynamicPersistentTileSchedulerILi128ELi48ELi128ELi128ELb1ELb1ELb0ELb1ELb0ELb1EEEEEEEEEvNT_6ParamsE,"ax",@progbits
	.align	128
.text._ZN7cutlass13device_kernelIN5flash19enable_sm80_to_sm89INS1_16FlashAttnFwdSm80INS1_25CollectiveMainloopFwdSm80ILi4ELi1ELb0EN4cute5tupleIJNS5_1CILi128EEENS7_ILi48EEENS7_ILi96EEEEEELi96ENS_6half_tEfNS_4arch4Sm80ELb0ELb1ELb1ELb1ELb0ELb1ELb1ELb1EEENS1_21CollectiveEpilogueFwdINS6_IJS8_SA_S9_EEENS6_IJNS7_ILi1EEESI_SI_EEESC_SE_Li128ELb1ELb1ELb1ELb0EEENS1_36VarlenDynamicPersistentTileSchedulerILi128ELi48ELi128ELi128ELb1ELb1ELb0ELb1ELb0ELb1EEEEEEEEEvNT_6ParamsE:
        .type           _ZN7cutlass13device_kernelIN5flash19enable_sm80_to_sm89INS1_16FlashAttnFwdSm80INS1_25CollectiveMainloopFwdSm80ILi4ELi1ELb0EN4cute5tupleIJNS5_1CILi128EEENS7_ILi48EEENS7_ILi96EEEEEELi96ENS_6half_tEfNS_4arch4Sm80ELb0ELb1ELb1ELb1ELb0ELb1ELb1ELb1EEENS1_21CollectiveEpilogueFwdINS6_IJS8_SA_S9_EEENS6_IJNS7_ILi1EEESI_SI_EEESC_SE_Li128ELb1ELb1ELb1ELb0EEENS1_36VarlenDynamicPersistentTileSchedulerILi128ELi48ELi128ELi128ELb1ELb1ELb0ELb1ELb0ELb1EEEEEEEEEvNT_6ParamsE,@function
        .size           _ZN7cutlass13device_kernelIN5flash19enable_sm80_to_sm89INS1_16FlashAttnFwdSm80INS1_25CollectiveMainloopFwdSm80ILi4ELi1ELb0EN4cute5tupleIJNS5_1CILi128EEENS7_ILi48EEENS7_ILi96EEEEEELi96ENS_6half_tEfNS_4arch4Sm80ELb0ELb1ELb1ELb1ELb0ELb1ELb1ELb1EEENS1_21CollectiveEpilogueFwdINS6_IJS8_SA_S9_EEENS6_IJNS7_ILi1EEESI_SI_EEESC_SE_Li128ELb1ELb1ELb1ELb0EEENS1_36VarlenDynamicPersistentTileSchedulerILi128ELi48ELi128ELi128ELb1ELb1ELb0ELb1ELb0ELb1EEEEEEEEEvNT_6ParamsE,(.L_x_14 - _ZN7cutlass13device_kernelIN5flash19enable_sm80_to_sm89INS1_16FlashAttnFwdSm80INS1_25CollectiveMainloopFwdSm80ILi4ELi1ELb0EN4cute5tupleIJNS5_1CILi128EEENS7_ILi48EEENS7_ILi96EEEEEELi96ENS_6half_tEfNS_4arch4Sm80ELb0ELb1ELb1ELb1ELb0ELb1ELb1ELb1EEENS1_21CollectiveEpilogueFwdINS6_IJS8_SA_S9_EEENS6_IJNS7_ILi1EEESI_SI_EEESC_SE_Li128ELb1ELb1ELb1ELb0EEENS1_36VarlenDynamicPersistentTileSchedulerILi128ELi48ELi128ELi128ELb1ELb1ELb0ELb1ELb0ELb1EEEEEEEEEvNT_6ParamsE)
        .other          _ZN7cutlass13device_kernelIN5flash19enable_sm80_to_sm89INS1_16FlashAttnFwdSm80INS1_25CollectiveMainloopFwdSm80ILi4ELi1ELb0EN4cute5tupleIJNS5_1CILi128EEENS7_ILi48EEENS7_ILi96EEEEEELi96ENS_6half_tEfNS_4arch4Sm80ELb0ELb1ELb1ELb1ELb0ELb1ELb1ELb1EEENS1_21CollectiveEpilogueFwdINS6_IJS8_SA_S9_EEENS6_IJNS7_ILi1EEESI_SI_EEESC_SE_Li128ELb1ELb1ELb1ELb0EEENS1_36VarlenDynamicPersistentTileSchedulerILi128ELi48ELi128ELi128ELb1ELb1ELb0ELb1ELb0ELb1EEEEEEEEEvNT_6ParamsE,@"STO_CUDA_ENTRY STV_DEFAULT"
_ZN7cutlass13device_kernelIN5flash19enable_sm80_to_sm89INS1_16FlashAttnFwdSm80INS1_25CollectiveMainloopFwdSm80ILi4ELi1ELb0EN4cute5tupleIJNS5_1CILi128EEENS7_ILi48EEENS7_ILi96EEEEEELi96ENS_6half_tEfNS_4arch4Sm80ELb0ELb1ELb1ELb1ELb0ELb1ELb1ELb1EEENS1_21CollectiveEpilogueFwdINS6_IJS8_SA_S9_EEENS6_IJNS7_ILi1EEESI_SI_EEESC_SE_Li128ELb1ELb1ELb1ELb0EEENS1_36VarlenDynamicPersistentTileSchedulerILi128ELi48ELi128ELi128ELb1ELb1ELb0ELb1ELb0ELb1EEEEEEEEEvNT_6ParamsE:
[----:B------:R-:W-:Y:S01]  /*0000*/  LDC R1, c[0x0][0x37c] ;  /* 0x0000df00ff017b82 */ /* 0x000fe20000000800 */
[----:B------:R-:W-:Y:S05]  /*0010*/  EXIT ;  /* 0x000000000000794d */ /* 0x000fea0003800000 */
.L_x_5:
        /* <DEDUP_REMOVED lines=14> */
.L_x_14:


//--------------------- .text._ZN7cutlass13device_kernelIN5flash19enable_sm80_to_sm89INS1_16FlashAttnFwdSm80INS1_25CollectiveMainloopFwdSm80ILi4ELi1ELb0EN4cute5tupleIJNS5_1CILi128EEENS7_ILi64EEENS7_ILi96EEEEEELi96ENS_6half_tEfNS_4arch4Sm80ELb1ELb0ELb1ELb0ELb0ELb0ELb1ELb1EEENS1_21CollectiveEpilogueFwdINS6_IJS8_SA_S9_EEENS6_IJNS7_ILi1EEESI_SI_EEESC_SE_Li128ELb0ELb1ELb1ELb0EEENS1_30DynamicPersistentTileSchedulerILi128ELi128ELb1ELb1ELb0EEEEEEEEEvNT_6ParamsE --------------------------
	.section	.text._ZN7cutlass13device_kernelIN5flash19enable_sm80_to_sm89INS1_16FlashAttnFwdSm80INS1_25CollectiveMainloopFwdSm80ILi4ELi1ELb0EN4cute5tupleIJNS5_1CILi128EEENS7_ILi64EEENS7_ILi96EEEEEELi96ENS_6half_tEfNS_4arch4Sm80ELb1ELb0ELb1ELb0ELb0ELb0ELb1ELb1EEENS1_21CollectiveEpilogueFwdINS6_IJS8_SA_S9_EEENS6_IJNS7_ILi1EEESI_SI_EEESC_SE_Li128ELb0ELb1ELb1ELb0EEENS1_30DynamicPersistentTileSchedulerILi128ELi128ELb1ELb1ELb0EEEEEEEEEvNT_6ParamsE,"ax",@progbits
	.align	128
.text._ZN7cutlass13device_kernelIN5flash19enable_sm80_to_sm89INS1_16FlashAttnFwdSm80INS1_25CollectiveMainloopFwdSm80ILi4ELi1ELb0EN4cute5tupleIJNS5_1CILi128EEENS7_ILi64EEENS7_ILi96EEEEEELi96ENS_6half_tEfNS_4arch4Sm80ELb1ELb0ELb1ELb0ELb0ELb0ELb1ELb1EEENS1_21CollectiveEpilogueFwdINS6_IJS8_SA_S9_EEENS6_IJNS7_ILi1EEESI_SI_EEESC_SE_Li128ELb0ELb1ELb1ELb0EEENS1_30DynamicPersistentTileSchedulerILi128ELi128ELb1ELb1ELb0EEEEEEEEEvNT_6ParamsE:
        .type           _ZN7cutlass13device_kernelIN5flash19enable_sm80_to_sm89INS1_16FlashAttnFwdSm80INS1_25CollectiveMainloopFwdSm80ILi4ELi1ELb0EN4cute5tupleIJNS5_1CILi128EEENS7_ILi64EEENS7_ILi96EEEEEELi96ENS_6half_tEfNS_4arch4Sm80ELb1ELb0ELb1ELb0ELb0ELb0ELb1ELb1EEENS1_21CollectiveEpilogueFwdINS6_IJS8_SA_S9_EEENS6_IJNS7_ILi1EEESI_SI_EEESC_SE_Li128ELb0ELb1ELb1ELb0EEENS1_30DynamicPersistentTileSchedulerILi128ELi128ELb1ELb1ELb0EEEEEEEEEvNT_6ParamsE,@function
        .size           _ZN7cutlass13device_kernelIN5flash19enable_sm80_to_sm89INS1_16FlashAttnFwdSm80INS1_25CollectiveMainloopFwdSm80ILi4ELi1ELb0EN4cute5tupleIJNS5_1CILi128EEENS7_ILi64EEENS7_ILi96EEEEEELi96ENS_6half_tEfNS_4arch4Sm80ELb1ELb0ELb1ELb0ELb0ELb0ELb1ELb1EEENS1_21CollectiveEpilogueFwdINS6_IJS8_SA_S9_EEENS6_IJNS7_ILi1EEESI_SI_EEESC_SE_Li128ELb0ELb1ELb1ELb0EEENS1_30DynamicPersistentTileSchedulerILi128ELi128ELb1ELb1ELb0EEEEEEEEEvNT_6ParamsE,(.L_x_15 - _ZN7cutlass13device_kernelIN5flash19enable_sm80_to_sm89INS1_16FlashAttnFwdSm80INS1_25CollectiveMainloopFwdSm80ILi4ELi1ELb0EN4cute5tupleIJNS5_1CILi128EEENS7_ILi64EEENS7_ILi96EEEEEELi96ENS_6half_tEfNS_4arch4Sm80ELb1ELb0ELb1ELb0ELb0ELb0ELb1ELb1EEENS1_21CollectiveEpilogueFwdINS6_IJS8_SA_S9_EEENS6_IJNS7_ILi1EEESI_SI_EEESC_SE_Li128ELb0ELb1ELb1ELb0EEENS1_30DynamicPersistentTileSchedulerILi128ELi128ELb1ELb1ELb0EEEEEEEEEvNT_6ParamsE)
        .other          _ZN7cutlass13device_kernelIN5flash19enable_sm80_to_sm89INS1_16FlashAttnFwdSm80INS1_25CollectiveMainloopFwdSm80ILi4ELi1ELb0EN4cute5tupleIJNS5_1CILi128EEENS7_ILi64EEENS7_ILi96EEEEEELi96ENS_6half_tEfNS_4arch4Sm80ELb1ELb0ELb1ELb0ELb0ELb0ELb1ELb1EEENS1_21CollectiveEpilogueFwdINS6_IJS8_SA_S9_EEENS6_IJNS7_ILi1EEESI_SI_EEESC_SE_Li128ELb0ELb1ELb1ELb0EEENS1_30DynamicPersistentTileSchedulerILi128ELi128ELb1ELb1ELb0EEEEEEEEEvNT_6ParamsE,@"STO_CUDA_ENTRY STV_DEFAULT"
_ZN7cutlass13device_kernelIN5flash19enable_sm80_to_sm89INS1_16FlashAttnFwdSm80INS1_25CollectiveMainloopFwdSm80ILi4ELi1ELb0EN4cute5tupleIJNS5_1CILi128EEENS7_ILi64EEENS7_ILi96EEEEEELi96ENS_6half_tEfNS_4arch4Sm80ELb1ELb0ELb1ELb0ELb0ELb0ELb1ELb1EEENS1_21CollectiveEpilogueFwdINS6_IJS8_SA_S9_EEENS6_IJNS7_ILi1EEESI_SI_EEESC_SE_Li128ELb0ELb1ELb1ELb0EEENS1_30DynamicPersistentTileSchedulerILi128ELi128ELb1ELb1ELb0EEEEEEEEEvNT_6ParamsE:
[----:B------:R-:W-:Y:S01]  /*0000*/  LDC R1, c[0x0][0x37c] ;  /* 0x0000df00ff017b82 */ /* 0x000fe20000000800 */
[----:B------:R-:W-:Y:S05]  /*0010*/  EXIT ;  /* 0x000000000000794d */ /* 0x000fea0003800000 */
.L_x_6:
        /* <DEDUP_REMOVED lines=14> */
.L_x_15:


//--------------------- .text._ZN7cutlass13device_kernelIN5flash19enable_sm80_to_sm89INS1_16FlashAttnFwdSm80INS1_25CollectiveMainloopFwdSm80ILi4ELi1ELb0EN4cute5tupleIJNS5_1CILi128EEENS7_ILi48EEENS7_ILi96EEEEEELi96ENS_6half_tEfNS_4arch4Sm80ELb1ELb0ELb1ELb1ELb0ELb0ELb1ELb1EEENS1_21CollectiveEpilogueFwdINS6_IJS8_SA_S9_EEENS6_IJNS7_ILi1EEESI_SI_EEESC_SE_Li128ELb1ELb1ELb1ELb0EEENS1_36VarlenDynamicPersistentTileSchedulerILi128ELi48ELi128ELi128ELb1ELb1ELb0ELb1ELb1ELb1EEEEEEEEEvNT_6ParamsE --------------------------
	.section	.text._ZN7cutlass13device_kernelIN5flash19enable_sm80_to_sm89INS1_16FlashAttnFwdSm80INS1_25CollectiveMainloopFwdSm80ILi4ELi1ELb0EN4cute5tupleIJNS5_1CILi128EEENS7_ILi48EEENS7_ILi96EEEEEELi96ENS_6half_tEfNS_4arch4Sm80ELb1ELb0ELb1ELb1ELb0ELb0ELb1ELb1EEENS1_21CollectiveEpilogueFwdINS6_IJS8_SA_S9_EEENS6_IJNS7_ILi1EEESI_SI_EEESC_SE_Li128ELb1ELb1ELb1ELb0EEENS1_36VarlenDynamicPersistentTileSchedulerILi128ELi48ELi128ELi128ELb1ELb1ELb0ELb1ELb1ELb1EEEEEEEEEvNT_6ParamsE,"ax",@progbits
	.align	128
.text._ZN7cutlass13device_kernelIN5flash19enable_sm80_to_sm89INS1_16FlashAttnFwdSm80INS1_25CollectiveMainloopFwdSm80ILi4ELi1ELb0EN4cute5tupleIJNS5_1CILi128EEENS7_ILi48EEENS7_ILi96EEEEEELi96ENS_6half_tEfNS_4arch4Sm80ELb1ELb0ELb1ELb1ELb0ELb0ELb1ELb1EEENS1_21CollectiveEpilogueFwdINS6_IJS8_SA_S9_EEENS6_IJNS7_ILi1EEESI_SI_EEESC_SE_Li128ELb1ELb1ELb1ELb0EEENS1_36VarlenDynamicPersistentTileSchedulerILi128ELi48ELi128ELi128ELb1ELb1ELb0ELb1ELb1ELb1EEEEEEEEEvNT_6ParamsE:
        .type           _ZN7cutlass13device_kernelIN5flash19enable_sm80_to_sm89INS1_16FlashAttnFwdSm80INS1_25CollectiveMainloopFwdSm80ILi4ELi1ELb0EN4cute5tupleIJNS5_1CILi128EEENS7_ILi48EEENS7_ILi96EEEEEELi96ENS_6half_tEfNS_4arch4Sm80ELb1ELb0ELb1ELb1ELb0ELb0ELb1ELb1EEENS1_21CollectiveEpilogueFwdINS6_IJS8_SA_S9_EEENS6_IJNS7_ILi1EEESI_SI_EEESC_SE_Li128ELb1ELb1ELb1ELb0EEENS1_36VarlenDynamicPersistentTileSchedulerILi128ELi48ELi128ELi128ELb1ELb1ELb0ELb1ELb1ELb1EEEEEEEEEvNT_6ParamsE,@function
        .size           _ZN7cutlass13device_kernelIN5flash19enable_sm80_to_sm89INS1_16FlashAttnFwdSm80INS1_25CollectiveMainloopFwdSm80ILi4ELi1ELb0EN4cute5tupleIJNS5_1CILi128EEENS7_ILi48EEENS7_ILi96EEEEEELi96ENS_6half_tEfNS_4arch4Sm80ELb1ELb0ELb1ELb1ELb0ELb0ELb1ELb1EEENS1_21CollectiveEpilogueFwdINS6_IJS8_SA_S9_EEENS6_IJNS7_ILi1EEESI_SI_EEESC_SE_Li128ELb1ELb1ELb1ELb0EEENS1_36VarlenDynamicPersistentTileSchedulerILi128ELi48ELi128ELi128ELb1ELb1ELb0ELb1ELb1ELb1EEEEEEEEEvNT_6ParamsE,(.L_x_16 - _ZN7cutlass13device_kernelIN5flash19enable_sm80_to_sm89INS1_16FlashAttnFwdSm80INS1_25CollectiveMainloopFwdSm80ILi4ELi1ELb0EN4cute5tupleIJNS5_1CILi128EEENS7_ILi48EEENS7_ILi96EEEEEELi96ENS_6half_tEfNS_4arch4Sm80ELb1ELb0ELb1ELb1ELb0ELb0ELb1ELb1EEENS1_21CollectiveEpilogueFwdINS6_IJS8_SA_S9_EEENS6_IJNS7_ILi1EEESI_SI_EEESC_SE_Li128ELb1ELb1ELb1ELb0EEENS1_36VarlenDynamicPersistentTileSchedulerILi128ELi48ELi128ELi128ELb1ELb1ELb0ELb1ELb1ELb1EEEEEEEEEvNT_6ParamsE)
        .other          _ZN7cutlass13device_kernelIN5flash19enable_sm80_to_sm89INS1_16FlashAttnFwdSm80INS1_25CollectiveMainloopFwdSm80ILi4ELi1ELb0EN4cute5tupleIJNS5_1CILi128EEENS7_ILi48EEENS7_ILi96EEEEEELi96ENS_6half_tEfNS_4arch4Sm80ELb1ELb0ELb1ELb1ELb0ELb0ELb1ELb1EEENS1_21CollectiveEpilogueFwdINS6_IJS8_SA_S9_EEENS6_IJNS7_ILi1EEESI_SI_EEESC_SE_Li128ELb1ELb1ELb1ELb0EEENS1_36VarlenDynamicPersistentTileSchedulerILi128ELi48ELi128ELi128ELb1ELb1ELb0ELb1ELb1ELb1EEEEEEEEEvNT_6ParamsE,@"STO_CUDA_ENTRY STV_DEFAULT"
_ZN7cutlass13device_kernelIN5flash19enable_sm80_to_sm89INS1_16FlashAttnFwdSm80INS1_25CollectiveMainloopFwdSm80ILi4ELi1ELb0EN4cute5tupleIJNS5_1CILi128EEENS7_ILi48EEENS7_ILi96EEEEEELi96ENS_6half_tEfNS_4arch4Sm80ELb1ELb0ELb1ELb1ELb0ELb0ELb1ELb1EEENS1_21CollectiveEpilogueFwdINS6_IJS8_SA_S9_EEENS6_IJNS7_ILi1EEESI_SI_EEESC_SE_Li128ELb1ELb1ELb1ELb0EEENS1_36VarlenDynamicPersistentTileSchedulerILi128ELi48ELi128ELi128ELb1ELb1ELb0ELb1ELb1ELb1EEEEEEEEEvNT_6ParamsE:
[----:B------:R-:W-:Y:S01]  /*0000*/  LDC R1, c[0x0][0x37c] ;  /* 0x0000df00ff017b82 */ /* 0x000fe20000000800 */
[----:B------:R-:W-:Y:S05]  /*0010*/  EXIT ;  /* 0x000000000000794d */ /* 0x000fea0003800000 */
.L_x_7:
        /* <DEDUP_REMOVED lines=14> */
.L_x_16:


//--------------------- .text._ZN7cutlass13device_kernelIN5flash19enable_sm80_to_sm89INS1_16FlashAttnFwdSm80INS1_25CollectiveMainloopFwdSm80ILi4ELi1ELb0EN4cute5tupleIJNS5_1CILi128EEENS7_ILi48EEENS7_ILi96EEEEEELi96ENS_6half_tEfNS_4arch4Sm80ELb1ELb0ELb1ELb1ELb0ELb1ELb1ELb1EEENS1_21CollectiveEpilogueFwdINS6_IJS8_SA_S9_EEENS6_IJNS7_ILi1EEESI_SI_EEESC_SE_Li128ELb1ELb1ELb1ELb0EEENS1_36VarlenDynamicPersistentTileSchedulerILi128ELi48ELi128ELi128ELb1ELb1ELb0ELb1ELb1ELb1EEEEEEEEEvNT_6ParamsE --------------------------
	.section	.text._ZN7cutlass13device_kernelIN5flash19enable_sm80_to_sm89INS1_16FlashAttnFwdSm80INS1_25CollectiveMainloopFwdSm80ILi4ELi1ELb0EN4cute5tupleIJNS5_1CILi128EEENS7_ILi48EEENS7_ILi96EEEEEELi96ENS_6half_tEfNS_4arch4Sm80ELb1ELb0ELb1ELb1ELb0ELb1ELb1ELb1EEENS1_21CollectiveEpilogueFwdINS6_IJS8_SA_S9_EEENS6_IJNS7_ILi1EEESI_SI_EEESC_SE_Li128ELb1ELb1ELb1ELb0EEENS1_36VarlenDynamicPersistentTileSchedulerILi128ELi48ELi128ELi128ELb1ELb1ELb0ELb1ELb1ELb1EEEEEEEEEvNT_6ParamsE,"ax",@progbits
	.align	128
.text._ZN7cutlass13device_kernelIN5flash19enable_sm80_to_sm89INS1_16FlashAttnFwdSm80INS1_25CollectiveMainloopFwdSm80ILi4ELi1ELb0EN4cute5tupleIJNS5_1CILi128EEENS7_ILi48EEENS7_ILi96EEEEEELi96ENS_6half_tEfNS_4arch4Sm80ELb1ELb0ELb1ELb1ELb0ELb1ELb1ELb1EEENS1_21CollectiveEpilogueFwdINS6_IJS8_SA_S9_EEENS6_IJNS7_ILi1EEESI_SI_EEESC_SE_Li128ELb1ELb1ELb1ELb0EEENS1_36VarlenDynamicPersistentTileSchedulerILi128ELi48ELi128ELi128ELb1ELb1ELb0ELb1ELb1ELb1EEEEEEEEEvNT_6ParamsE:
        .type           _ZN7cutlass13device_kernelIN5flash19enable_sm80_to_sm89INS1_16FlashAttnFwdSm80INS1_25CollectiveMainloopFwdSm80ILi4ELi1ELb0EN4cute5tupleIJNS5_1CILi128EEENS7_ILi48EEENS7_ILi96EEEEEELi96ENS_6half_tEfNS_4arch4Sm80ELb1ELb0ELb1ELb1ELb0ELb1ELb1ELb1EEENS1_21CollectiveEpilogueFwdINS6_IJS8_SA_S9_EEENS6_IJNS7_ILi1EEESI_SI_EEESC_SE_Li128ELb1ELb1ELb1ELb0EEENS1_36VarlenDynamicPersistentTileSchedulerILi128ELi48ELi128ELi128ELb1ELb1ELb0ELb1ELb1ELb1EEEEEEEEEvNT_6ParamsE,@function
        .size           _ZN7cutlass13device_kernelIN5flash19enable_sm80_to_sm89INS1_16FlashAttnFwdSm80INS1_25CollectiveMainloopFwdSm80ILi4ELi1ELb0EN4cute5tupleIJNS5_1CILi128EEENS7_ILi48EEENS7_ILi96EEEEEELi96ENS_6half_tEfNS_4arch4Sm80ELb1ELb0ELb1ELb1ELb0ELb1ELb1ELb1EEENS1_21CollectiveEpilogueFwdINS6_IJS8_SA_S9_EEENS6_IJNS7_ILi1EEESI_SI_EEESC_SE_Li128ELb1ELb1ELb1ELb0EEENS1_36VarlenDynamicPersistentTileSchedulerILi128ELi48ELi128ELi128ELb1ELb1ELb0ELb1ELb1ELb1EEEEEEEEEvNT_6ParamsE,(.L_x_17 - _ZN7cutlass13device_kernelIN5flash19enable_sm80_to_sm89INS1_16FlashAttnFwdSm80INS1_25CollectiveMainloopFwdSm80ILi4ELi1ELb0EN4cute5tupleIJNS5_1CILi128EEENS7_ILi48EEENS7_ILi96EEEEEELi96ENS_6half_tEfNS_4arch4Sm80ELb1ELb0ELb1ELb1ELb0ELb1ELb1ELb1EEENS1_21CollectiveEpilogueFwdINS6_IJS8_SA_S9_EEENS6_IJNS7_ILi1EEESI_SI_EEESC_SE_Li128ELb1ELb1ELb1ELb0EEENS1_36VarlenDynamicPersistentTileSchedulerILi128ELi48ELi128ELi128ELb1ELb1ELb0ELb1ELb1ELb1EEEEEEEEEvNT_6ParamsE)
        .other          _ZN7cutlass13device_kernelIN5flash19enable_sm80_to_sm89INS1_16FlashAttnFwdSm80INS1_25CollectiveMainloopFwdSm80ILi4ELi1ELb0EN4cute5tupleIJNS5_1CILi128EEENS7_ILi48EEENS7_ILi96EEEEEELi96ENS_6half_tEfNS_4arch4Sm80ELb1ELb0ELb1ELb1ELb0ELb1ELb1ELb1EEENS1_21CollectiveEpilogueFwdINS6_IJS8_SA_S9_EEENS6_IJNS7_ILi1EEESI_SI_EEESC_SE_Li128ELb1ELb1ELb1ELb0EEENS1_36VarlenDynamicPersistentTileSchedulerILi128ELi48ELi128ELi128ELb1ELb1ELb0ELb1ELb1ELb1EEEEEEEEEvNT_6ParamsE,@"STO_CUDA_ENTRY STV_DEFAULT"
_ZN7cutlass13device_kernelIN5flash19enable_sm80_to_sm89INS1_16FlashAttnFwdSm80INS1_25CollectiveMainloopFwdSm80ILi4ELi1ELb0EN4cute5tupleIJNS5_1CILi128EEENS7_ILi48EEENS7_ILi96EEEEEELi96ENS_6half_tEfNS_4arch4Sm80ELb1ELb0ELb1ELb1ELb0ELb1ELb1ELb1EEENS1_21CollectiveEpilogueFwdINS6_IJS8_SA_S9_EEENS6_IJNS7_ILi1EEESI_SI_EEESC_SE_Li128ELb1ELb1ELb1ELb0EEENS1_36VarlenDynamicPersistentTileSchedulerILi128ELi48ELi128ELi128ELb1ELb1ELb0ELb1ELb1ELb1EEEEEEEEEvNT_6ParamsE:
[----:B------:R-:W-:Y:S01]  /*0000*/  LDC R1, c[0x0][0x37c] ;  /* 0x0000df00ff017b82 */ /* 0x000fe20000000800 */
[----:B------:R-:W-:Y:S05]  /*0010*/  EXIT ;  /* 0x000000000000794d */ /* 0x000fea0003800000 */
.L_x_8:
        /* <DEDUP_REMOVED lines=14> */
.L_x_17:


//--------------------- .nv.shared.reserved.0     --------------------------
	.section	.nv.shared.reserved.0,"aw",@nobits
	.weak		__nv_reservedSMEM_offset_0_alias
	.size		__nv_reservedSMEM_offset_0_alias, 0, 64
	.other		__nv_reservedSMEM_offset_0_alias,@"STO_CUDA_RESERVED_SHARED STV_DEFAULT"
__nv_reservedSMEM_offset_0_alias:
	.zero		0
	.zero		64


//--------------------- .nv.global                --------------------------
	.section	.nv.global,"aw",@nobits
.nv.global:
	.type		_ZN79_INTERNAL_f7b72895_43_flash_fwd_hdim96_fp16_split_softcap_sm80_cu_a6473388_37564cute1_E,@object
	.size		_ZN79_INTERNAL_f7b72895_43_flash_fwd_hdim96_fp16_split_softcap_sm80_cu_a6473388_37564cute1_E,(_ZN79_INTERNAL_f7b72895_43_flash_fwd_hdim96_fp16_split_softcap_sm80_cu_a6473388_37564cuda3std3__45__cpo6cbeginE - _ZN79_INTERNAL_f7b72895_43_flash_fwd_hdim96_fp16_split_softcap_sm80_cu_a6473388_37564cute1_E)
_ZN79_INTERNAL_f7b72895_43_flash_fwd_hdim96_fp16_split_softcap_sm80_cu_a6473388_37564cute1_E:
	.zero		1
	.type		_ZN79_INTERNAL_f7b72895_43_flash_fwd_hdim96_fp16_split_softcap_sm80_cu_a6473388_37564cuda3std3__45__cpo6cbeginE,@object
	.size		_ZN79_INTERNAL_f7b72895_43_flash_fwd_hdim96_fp16_split_softcap_sm80_cu_a6473388_37564cuda3std3__45__cpo6cbeginE,(_ZN79_INTERNAL_f7b72895_43_flash_fwd_hdim96_fp16_split_softcap_sm80_cu_a6473388_37564cuda3std3__48in_placeE - _ZN79_INTERNAL_f7b72895_43_flash_fwd_hdim96_fp16_split_softcap_sm80_cu_a6473388_37564cuda3std3__45__cpo6cbeginE)
_ZN79_INTERNAL_f7b72895_43_flash_fwd_hdim96_fp16_split_softcap_sm80_cu_a6473388_37564cuda3std3__45__cpo6cbeginE:
	.zero		1
	.type		_ZN79_INTERNAL_f7b72895_43_flash_fwd_hdim96_fp16_split_softcap_sm80_cu_a6473388_37564cuda3std3__48in_placeE,@object
	.size		_ZN79_INTERNAL_f7b72895_43_flash_fwd_hdim96_fp16_split_softcap_sm80_cu_a6473388_37564cuda3std3__48in_placeE,(_ZN79_INTERNAL_f7b72895_43_flash_fwd_hdim96_fp16_split_softcap_sm80_cu_a6473388_37564cuda3std6ranges3__45__cpo9iter_moveE - _ZN79_INTERNAL_f7b72895_43_flash_fwd_hdim96_fp16_split_softcap_sm80_cu_a6473388_37564cuda3std3__48in_placeE)
_ZN79_INTERNAL_f7b72895_43_flash_fwd_hdim96_fp16_split_softcap_sm80_cu_a6473388_37564cuda3std3__48in_placeE:
	.zero		1
	.type		_ZN79_INTERNAL_f7b72895_43_flash_fwd_hdim96_fp16_split_softcap_sm80_cu_a6473388_37564cuda3std6ranges3__45__cpo9iter_moveE,@object
	.size		_ZN79_INTERNAL_f7b72895_43_flash_fwd_hdim96_fp16_split_softcap_sm80_cu_a6473388_37564cuda3std6ranges3__45__cpo9iter_moveE,(_ZN79_INTERNAL_f7b72895_43_flash_fwd_hdim96_fp16_split_softcap_sm80_cu_a6473388_37564cuda3std3__45__cpo5beginE - _ZN79_INTERNAL_f7b72895_43_flash_fwd_hdim96_fp16_split_softcap_sm80_cu_a6473388_37564cuda3std6ranges3__45__cpo9iter_moveE)
_ZN79_INTERNAL_f7b72895_43_flash_fwd_hdim96_fp16_split_softcap_sm80_cu_a6473388_37564cuda3std6ranges3__45__cpo9iter_moveE:
	.zero		1
	.type		_ZN79_INTERNAL_f7b72895_43_flash_fwd_hdim96_fp16_split_softcap_sm80_cu_a6473388_37564cuda3std3__45__cpo5beginE,@object
	.size		_ZN79_INTERNAL_f7b72895_43_flash_fwd_hdim96_fp16_split_softcap_sm80_cu_a6473388_37564cuda3std3__45__cpo5beginE,(_ZN79_INTERNAL_f7b72895_43_flash_fwd_hdim96_fp16_split_softcap_sm80_cu_a6473388_37564cuda3std3__481_GLOBAL__N__f7b72895_43_flash_fwd_hdim96_fp16_split_softcap_sm80_cu_a6473388_37566ignoreE - _ZN79_INTERNAL_f7b72895_43_flash_fwd_hdim96_fp16_split_softcap_sm80_cu_a6473388_37564cuda3std3__45__cpo5beginE)
_ZN79_INTERNAL_f7b72895_43_flash_fwd_hdim96_fp16_split_softcap_sm80_cu_a6473388_37564cuda3std3__45__cpo5beginE:
	.zero		1
	.type		_ZN79_INTERNAL_f7b72895_43_flash_fwd_hdim96_fp16_split_softcap_sm80_cu_a6473388_37564cuda3std3__481_GLOBAL__N__f7b72895_43_flash_fwd_hdim96_fp16_split_softcap_sm80_cu_a6473388_37566ignoreE,@object
	.size		_ZN79_INTERNAL_f7b72895_43_flash_fwd_hdim96_fp16_split_softcap_sm80_cu_a6473388_37564cuda3std3__481_GLOBAL__N__f7b72895_43_flash_fwd_hdim96_fp16_split_softcap_sm80_cu_a6473388_37566ignoreE,(_ZN79_INTERNAL_f7b72895_43_flash_fwd_hdim96_fp16_split_softcap_sm80_cu_a6473388_37564cute7productE - _ZN79_INTERNAL_f7b72895_43_flash_fwd_hdim96_fp16_split_softcap_sm80_cu_a6473388_37564cuda3std3__481_GLOBAL__N__f7b72895_43_flash_fwd_hdim96_fp16_split_softcap_sm80_cu_a6473388_37566ignoreE)
_ZN79_INTERNAL_f7b72895_43_flash_fwd_hdim96_fp16_split_softcap_sm80_cu_a6473388_37564cuda3std3__481_GLOBAL__N__f7b72895_43_flash_fwd_hdim96_fp16_split_softcap_sm80_cu_a6473388_37566ignoreE:
	.zero		1
	.type		_ZN79_INTERNAL_f7b72895_43_flash_fwd_hdim96_fp16_split_softcap_sm80_cu_a6473388_37564cute7productE,@object
	.size		_ZN79_INTERNAL_f7b72895_43_flash_fwd_hdim96_fp16_split_softcap_sm80_cu_a6473388_37564cute7productE,(_ZN79_INTERNAL_f7b72895_43_flash_fwd_hdim96_fp16_split_softcap_sm80_cu_a6473388_37564cuda3std3__45__cpo3endE - _ZN79_INTERNAL_f7b72895_43_flash_fwd_hdim96_fp16_split_softcap_sm80_cu_a6473388_37564cute7productE)
_ZN79_INTERNAL_f7b72895_43_flash_fwd_hdim96_fp16_split_softcap_sm80_cu_a6473388_37564cute7productE:
	.zero		1
	.type		_ZN79_INTERNAL_f7b72895_43_flash_fwd_hdim96_fp16_split_softcap_sm80_cu_a6473388_37564cuda3std3__45__cpo3endE,@object
	.size		_ZN79_INTERNAL_f7b72895_43_flash_fwd_hdim96_fp16_split_softcap_sm80_cu_a6473388_37564cuda3std3__45__cpo3endE,(_ZN79_INTERNAL_f7b72895_43_flash_fwd_hdim96_fp16_split_softcap_sm80_cu_a6473388_37564cuda3std3__419piecewise_constructE - _ZN79_INTERNAL_f7b72895_43_flash_fwd_hdim96_fp16_split_softcap_sm80_cu_a6473388_37564cuda3std3__45__cpo3endE)
_ZN79_INTERNAL_f7b72895_43_flash_fwd_hdim96_fp16_split_softcap_sm80_cu_a6473388_37564cuda3std3__45__cpo3endE:
	.zero		1
	.type		_ZN79_INTERNAL_f7b72895_43_flash_fwd_hdim96_fp16_split_softcap_sm80_cu_a6473388_37564cuda3std3__419piecewise_constructE,@object
	.size		_ZN79_INTERNAL_f7b72895_43_flash_fwd_hdim96_fp16_split_softcap_sm80_cu_a6473388_37564cuda3std3__419piecewise_constructE,(_ZN79_INTERNAL_f7b72895_43_flash_fwd_hdim96_fp16_split_softcap_sm80_cu_a6473388_37564cuda3std3__45__cpo4cendE - _ZN79_INTERNAL_f7b72895_43_flash_fwd_hdim96_fp16_split_softcap_sm80_cu_a6473388_37564cuda3std3__419piecewise_constructE)
_ZN79_INTERNAL_f7b72895_43_flash_fwd_hdim96_fp16_split_softcap_sm80_cu_a6473388_37564cuda3std3__419piecewise_constructE:
	.zero		1
	.type		_ZN79_INTERNAL_f7b72895_43_flash_fwd_hdim96_fp16_split_softcap_sm80_cu_a6473388_37564cuda3std3__45__cpo4cendE,@object
	.size		_ZN79_INTERNAL_f7b72895_43_flash_fwd_hdim96_fp16_split_softcap_sm80_cu_a6473388_37564cuda3std3__45__cpo4cendE,(_ZN79_INTERNAL_f7b72895_43_flash_fwd_hdim96_fp16_split_softcap_sm80_cu_a6473388_37564cuda3std6ranges3__45__cpo4swapE - _ZN79_INTERNAL_f7b72895_43_flash_fwd_hdim96_fp16_split_softcap_sm80_cu_a6473388_37564cuda3std3__45__cpo4cendE)
_ZN79_INTERNAL_f7b72895_43_flash_fwd_hdim96_fp16_split_softcap_sm80_cu_a6473388_37564cuda3std3__45__cpo4cendE:
	.zero		1
	.type		_ZN79_INTERNAL_f7b72895_43_flash_fwd_hdim96_fp16_split_softcap_sm80_cu_a6473388_37564cuda3std6ranges3__45__cpo4swapE,@object
	.size		_ZN79_INTERNAL_f7b72895_43_flash_fwd_hdim96_fp16_split_softcap_sm80_cu_a6473388_37564cuda3std6ranges3__45__cpo4swapE,(.L_7 - _ZN79_INTERNAL_f7b72895_43_flash_fwd_hdim96_fp16_split_softcap_sm80_cu_a6473388_37564cuda3std6ranges3__45__cpo4swapE)
_ZN79_INTERNAL_f7b72895_43_flash_fwd_hdim96_fp16_split_softcap_sm80_cu_a6473388_37564cuda3std6ranges3__45__cpo4swapE:
	.zero		1
.L_7:


//--------------------- .nv.constant0._ZN7cutlass13device_kernelIN5flash19enable_sm80_to_sm89INS1_16FlashAttnFwdSm80INS1_25CollectiveMainloopFwdSm80ILi4ELi1ELb0EN4cute5tupleIJNS5_1CILi128EEENS7_ILi64EEENS7_ILi96EEEEEELi96ENS_6half_tEfNS_4arch4Sm80ELb0ELb0ELb1ELb0ELb0ELb0ELb1ELb1EEENS1_21CollectiveEpilogueFwdINS6_IJS8_SA_S9_EEENS6_IJNS7_ILi1EEESI_SI_EEESC_SE_Li128ELb0ELb1ELb1ELb0EEENS1_19SingleTileSchedulerILb0ELb1ELb1ELi128EEEEEEEEEvNT_6ParamsE --------------------------
	.section	.nv.constant0._ZN7cutlass13device_kernelIN5flash19enable_sm80_to_sm89INS1_16FlashAttnFwdSm80INS1_25CollectiveMainloopFwdSm80ILi4ELi1ELb0EN4cute5tupleIJNS5_1CILi128EEENS7_ILi64EEENS7_ILi96EEEEEELi96ENS_6half_tEfNS_4arch4Sm80ELb0ELb0ELb1ELb0ELb0ELb0ELb1ELb1EEENS1_21CollectiveEpilogueFwdINS6_IJS8_SA_S9_EEENS6_IJNS7_ILi1EEESI_SI_EEESC_SE_Li128ELb0ELb1ELb1ELb0EEENS1_19SingleTileSchedulerILb0ELb1ELb1ELi128EEEEEEEEEvNT_6ParamsE,"a",@progbits
	.sectionflags	@""
	.align	4
.nv.constant0._ZN7cutlass13device_kernelIN5flash19enable_sm80_to_sm89INS1_16FlashAttnFwdSm80INS1_25CollectiveMainloopFwdSm80ILi4ELi1ELb0EN4cute5tupleIJNS5_1CILi128EEENS7_ILi64EEENS7_ILi96EEEEEELi96ENS_6half_tEfNS_4arch4Sm80ELb0ELb0ELb1ELb0ELb0ELb0ELb1ELb1EEENS1_21CollectiveEpilogueFwdINS6_IJS8_SA_S9_EEENS6_IJNS7_ILi1EEESI_SI_EEESC_SE_Li128ELb0ELb1ELb1ELb0EEENS1_19SingleTileSchedulerILb0ELb1ELb1ELi128EEEEEEEEEvNT_6ParamsE:
	.zero		1944


//--------------------- .nv.constant0._ZN7cutlass13device_kernelIN5flash19enable_sm80_to_sm89INS1_16FlashAttnFwdSm80INS1_25CollectiveMainloopFwdSm80ILi4ELi1ELb0EN4cute5tupleIJNS5_1CILi128EEENS7_ILi48EEENS7_ILi96EEEEEELi96ENS_6half_tEfNS_4arch4Sm80ELb0ELb0ELb1ELb1ELb0ELb0ELb1ELb1EEENS1_21CollectiveEpilogueFwdINS6_IJS8_SA_S9_EEENS6_IJNS7_ILi1EEESI_SI_EEESC_SE_Li128ELb1ELb1ELb1ELb0EEENS1_36VarlenDynamicPersistentTileSchedulerILi128ELi48ELi128ELi128ELb1ELb1ELb0ELb0ELb1ELb1EEEEEEEEEvNT_6ParamsE --------------------------
	.section	.nv.constant0._ZN7cutlass13device_kernelIN5flash19enable_sm80_to_sm89INS1_16FlashAttnFwdSm80INS1_25CollectiveMainloopFwdSm80ILi4ELi1ELb0EN4cute5tupleIJNS5_1CILi128EEENS7_ILi48EEENS7_ILi96EEEEEELi96ENS_6half_tEfNS_4arch4Sm80ELb0ELb0ELb1ELb1ELb0ELb0ELb1ELb1EEENS1_21CollectiveEpilogueFwdINS6_IJS8_SA_S9_EEENS6_IJNS7_ILi1EEESI_SI_EEESC_SE_Li128ELb1ELb1ELb1ELb0EEENS1_36VarlenDynamicPersistentTileSchedulerILi128ELi48ELi128ELi128ELb1ELb1ELb0ELb0ELb1ELb1EEEEEEEEEvNT_6ParamsE,"a",@progbits
	.sectionflags	@""
	.align	4
.nv.constant0._ZN7cutlass13device_kernelIN5flash19enable_sm80_to_sm89INS1_16FlashAttnFwdSm80INS1_25CollectiveMainloopFwdSm80ILi4ELi1ELb0EN4cute5tupleIJNS5_1CILi128EEENS7_ILi48EEENS7_ILi96EEEEEELi96ENS_6half_tEfNS_4arch4Sm80ELb0ELb0ELb1ELb1ELb0ELb0ELb1ELb1EEENS1_21CollectiveEpilogueFwdINS6_IJS8_SA_S9_EEENS6_IJNS7_ILi1EEESI_SI_EEESC_SE_Li128ELb1ELb1ELb1ELb0EEENS1_36VarlenDynamicPersistentTileSchedulerILi128ELi48ELi128ELi128ELb1ELb1ELb0ELb0ELb1ELb1EEEEEEEEEvNT_6ParamsE:
	.zero		1976


//--------------------- .nv.constant0._ZN7cutlass13device_kernelIN5flash19enable_sm80_to_sm89INS1_16FlashAttnFwdSm80INS1_25CollectiveMainloopFwdSm80ILi4ELi1ELb0EN4cute5tupleIJNS5_1CILi128EEENS7_ILi48EEENS7_ILi96EEEEEELi96ENS_6half_tEfNS_4arch4Sm80ELb0ELb0ELb1ELb1ELb0ELb1ELb1ELb1EEENS1_21CollectiveEpilogueFwdINS6_IJS8_SA_S9_EEENS6_IJNS7_ILi1EEESI_SI_EEESC_SE_Li128ELb1ELb1ELb1ELb0EEENS1_36VarlenDynamicPersistentTileSchedulerILi128ELi48ELi128ELi128ELb1ELb1ELb0ELb0ELb1ELb1EEEEEEEEEvNT_6ParamsE --------------------------
	.section	.nv.constant0._ZN7cutlass13device_kernelIN5flash19enable_sm80_to_sm89INS1_16FlashAttnFwdSm80INS1_25CollectiveMainloopFwdSm80ILi4ELi1ELb0EN4cute5tupleIJNS5_1CILi128EEENS7_ILi48EEENS7_ILi96EEEEEELi96ENS_6half_tEfNS_4arch4Sm80ELb0ELb0ELb1ELb1ELb0ELb1ELb1ELb1EEENS1_21CollectiveEpilogueFwdINS6_IJS8_SA_S9_EEENS6_IJNS7_ILi1EEESI_SI_EEESC_SE_Li128ELb1ELb1ELb1ELb0EEENS1_36VarlenDynamicPersistentTileSchedulerILi128ELi48ELi128ELi128ELb1ELb1ELb0ELb0ELb1ELb1EEEEEEEEEvNT_6ParamsE,"a",@progbits
	.sectionflags	@""
	.align	4
.nv.constant0._ZN7cutlass13device_kernelIN5flash19enable_sm80_to_sm89INS1_16FlashAttnFwdSm80INS1_25CollectiveMainloopFwdSm80ILi4ELi1ELb0EN4cute5tupleIJNS5_1CILi128EEENS7_ILi48EEENS7_ILi96EEEEEELi96ENS_6half_tEfNS_4arch4Sm80ELb0ELb0ELb1ELb1ELb0ELb1ELb1ELb1EEENS1_21CollectiveEpilogueFwdINS6_IJS8_SA_S9_EEENS6_IJNS7_ILi1EEESI_SI_EEESC_SE_Li128ELb1ELb1ELb1ELb0EEENS1_36VarlenDynamicPersistentTileSchedulerILi128ELi48ELi128ELi128ELb1ELb1ELb0ELb0ELb1ELb1EEEEEEEEEvNT_6ParamsE:
	.zero		1976


//--------------------- .nv.constant0._ZN7cutlass13device_kernelIN5flash19enable_sm80_to_sm89INS1_16FlashAttnFwdSm80INS1_25CollectiveMainloopFwdSm80ILi4ELi1ELb0EN4cute5tupleIJNS5_1CILi128EEENS7_ILi48EEENS7_ILi96EEEEEELi96ENS_6half_tEfNS_4arch4Sm80ELb0ELb1ELb1ELb0ELb0ELb0ELb1ELb1EEENS1_21CollectiveEpilogueFwdINS6_IJS8_SA_S9_EEENS6_IJNS7_ILi1EEESI_SI_EEESC_SE_Li128ELb0ELb1ELb1ELb0EEENS1_19SingleTileSchedulerILb0ELb1ELb1ELi128EEEEEEEEEvNT_6ParamsE --------------------------
	.section	.nv.constant0._ZN7cutlass13device_kernelIN5flash19enable_sm80_to_sm89INS1_16FlashAttnFwdSm80INS1_25CollectiveMainloopFwdSm80ILi4ELi1ELb0EN4cute5tupleIJNS5_1CILi128EEENS7_ILi48EEENS7_ILi96EEEEEELi96ENS_6half_tEfNS_4arch4Sm80ELb0ELb1ELb1ELb0ELb0ELb0ELb1ELb1EEENS1_21CollectiveEpilogueFwdINS6_IJS8_SA_S9_EEENS6_IJNS7_ILi1EEESI_SI_EEESC_SE_Li128ELb0ELb1ELb1ELb0EEENS1_19SingleTileSchedulerILb0ELb1ELb1ELi128EEEEEEEEEvNT_6ParamsE,"a",@progbits
	.sectionflags	@""
	.align	4
.nv.constant0._ZN7cutlass13device_kernelIN5flash19enable_sm80_to_sm89INS1_16FlashAttnFwdSm80INS1_25CollectiveMainloopFwdSm80ILi4ELi1ELb0EN4cute5tupleIJNS5_1CILi128EEENS7_ILi48EEENS7_ILi96EEEEEELi96ENS_6half_tEfNS_4arch4Sm80ELb0ELb1ELb1ELb0ELb0ELb0ELb1ELb1EEENS1_21CollectiveEpilogueFwdINS6_IJS8_SA_S9_EEENS6_IJNS7_ILi1EEESI_SI_EEESC_SE_Li128ELb0ELb1ELb1ELb0EEENS1_19SingleTileSchedulerILb0ELb1ELb1ELi128EEEEEEEEEvNT_6ParamsE:
	.zero		1944


//--------------------- .nv.constant0._ZN7cutlass13device_kernelIN5flash19enable_sm80_to_sm89INS1_16FlashAttnFwdSm80INS1_25CollectiveMainloopFwdSm80ILi4ELi1ELb0EN4cute5tupleIJNS5_1CILi128EEENS7_ILi48EEENS7_ILi96EEEEEELi96ENS_6half_tEfNS_4arch4Sm80ELb0ELb1ELb1ELb1ELb0ELb0ELb1ELb1EEENS1_21CollectiveEpilogueFwdINS6_IJS8_SA_S9_EEENS6_IJNS7_ILi1EEESI_SI_EEESC_SE_Li128ELb1ELb1ELb1ELb0EEENS1_36VarlenDynamicPersistentTileSchedulerILi128ELi48ELi128ELi128ELb1ELb1ELb0ELb1ELb0ELb1EEEEEEEEEvNT_6ParamsE --------------------------
	.section	.nv.constant0._ZN7cutlass13device_kernelIN5flash19enable_sm80_to_sm89INS1_16FlashAttnFwdSm80INS1_25CollectiveMainloopFwdSm80ILi4ELi1ELb0EN4cute5tupleIJNS5_1CILi128EEENS7_ILi48EEENS7_ILi96EEEEEELi96ENS_6half_tEfNS_4arch4Sm80ELb0ELb1ELb1ELb1ELb0ELb0ELb1ELb1EEENS1_21CollectiveEpilogueFwdINS6_IJS8_SA_S9_EEENS6_IJNS7_ILi1EEESI_SI_EEESC_SE_Li128ELb1ELb1ELb1ELb0EEENS1_36VarlenDynamicPersistentTileSchedulerILi128ELi48ELi128ELi128ELb1ELb1ELb0ELb1ELb0ELb1EEEEEEEEEvNT_6ParamsE,"a",@progbits
	.sectionflags	@""
	.align	4
.nv.constant0._ZN7cutlass13device_kernelIN5flash19enable_sm80_to_sm89INS1_16FlashAttnFwdSm80INS1_25CollectiveMainloopFwdSm80ILi4ELi1ELb0EN4cute5tupleIJNS5_1CILi128EEENS7_ILi48EEENS7_ILi96EEEEEELi96ENS_6half_tEfNS_4arch4Sm80ELb0ELb1ELb1ELb1ELb0ELb0ELb1ELb1EEENS1_21CollectiveEpilogueFwdINS6_IJS8_SA_S9_EEENS6_IJNS7_ILi1EEESI_SI_EEESC_SE_Li128ELb1ELb1ELb1ELb0EEENS1_36VarlenDynamicPersistentTileSchedulerILi128ELi48ELi128ELi128ELb1ELb1ELb0ELb1ELb0ELb1EEEEEEEEEvNT_6ParamsE:
	.zero		1976


//--------------------- .nv.constant0._ZN7cutlass13device_kernelIN5flash19enable_sm80_to_sm89INS1_16FlashAttnFwdSm80INS1_25CollectiveMainloopFwdSm80ILi4ELi1ELb0EN4cute5tupleIJNS5_1CILi128EEENS7_ILi48EEENS7_ILi96EEEEEELi96ENS_6half_tEfNS_4arch4Sm80ELb0ELb1ELb1ELb1ELb0ELb1ELb1ELb1EEENS1_21CollectiveEpilogueFwdINS6_IJS8_SA_S9_EEENS6_IJNS7_ILi1EEESI_SI_EEESC_SE_Li128ELb1ELb1ELb1ELb0EEENS1_36VarlenDynamicPersistentTileSchedulerILi128ELi48ELi128ELi128ELb1ELb1ELb0ELb1ELb0ELb1EEEEEEEEEvNT_6ParamsE --------------------------
	.section	.nv.constant0._ZN7cutlass13device_kernelIN5flash19enable_sm80_to_sm89INS1_16FlashAttnFwdSm80INS1_25CollectiveMainloopFwdSm80ILi4ELi1ELb0EN4cute5tupleIJNS5_1CILi128EEENS7_ILi48EEENS7_ILi96EEEEEELi96ENS_6half_tEfNS_4arch4Sm80ELb0ELb1ELb1ELb1ELb0ELb1ELb1ELb1EEENS1_21CollectiveEpilogueFwdINS6_IJS8_SA_S9_EEENS6_IJNS7_ILi1EEESI_SI_EEESC_SE_Li128ELb1ELb1ELb1ELb0EEENS1_36VarlenDynamicPersistentTileSchedulerILi128ELi48ELi128ELi128ELb1ELb1ELb0ELb1ELb0ELb1EEEEEEEEEvNT_6ParamsE,"a",@progbits
	.sectionflags	@""
	.align	4
.nv.constant0._ZN7cutlass13device_kernelIN5flash19enable_sm80_to_sm89INS1_16FlashAttnFwdSm80INS1_25CollectiveMainloopFwdSm80ILi4ELi1ELb0EN4cute5tupleIJNS5_1CILi128EEENS7_ILi48EEENS7_ILi96EEEEEELi96ENS_6half_tEfNS_4arch4Sm80ELb0ELb1ELb1ELb1ELb0ELb1ELb1ELb1EEENS1_21CollectiveEpilogueFwdINS6_IJS8_SA_S9_EEENS6_IJNS7_ILi1EEESI_SI_EEESC_SE_Li128ELb1ELb1ELb1ELb0EEENS1_36VarlenDynamicPersistentTileSchedulerILi128ELi48ELi128ELi128ELb1ELb1ELb0ELb1ELb0ELb1EEEEEEEEEvNT_6ParamsE:
	.zero		1976


//--------------------- .nv.constant0._ZN7cutlass13device_kernelIN5flash19enable_sm80_to_sm89INS1_16FlashAttnFwdSm80INS1_25CollectiveMainloopFwdSm80ILi4ELi1ELb0EN4cute5tupleIJNS5_1CILi128EEENS7_ILi64EEENS7_ILi96EEEEEELi96ENS_6half_tEfNS_4arch4Sm80ELb1ELb0ELb1ELb0ELb0ELb0ELb1ELb1EEENS1_21CollectiveEpilogueFwdINS6_IJS8_SA_S9_EEENS6_IJNS7_ILi1EEESI_SI_EEESC_SE_Li128ELb0ELb1ELb1ELb0EEENS1_30DynamicPersistentTileSchedulerILi128ELi128ELb1ELb1ELb0EEEEEEEEEvNT_6ParamsE --------------------------
	.section	.nv.constant0._ZN7cutlass13device_kernelIN5flash19enable_sm80_to_sm89INS1_16FlashAttnFwdSm80INS1_25CollectiveMainloopFwdSm80ILi4ELi1ELb0EN4cute5tupleIJNS5_1CILi128EEENS7_ILi64EEENS7_ILi96EEEEEELi96ENS_6half_tEfNS_4arch4Sm80ELb1ELb0ELb1ELb0ELb0ELb0ELb1ELb1EEENS1_21CollectiveEpilogueFwdINS6_IJS8_SA_S9_EEENS6_IJNS7_ILi1EEESI_SI_EEESC_SE_Li128ELb0ELb1ELb1ELb0EEENS1_30DynamicPersistentTileSchedulerILi128ELi128ELb1ELb1ELb0EEEEEEEEEvNT_6ParamsE,"a",@progbits
	.sectionflags	@""
	.align	4
.nv.constant0._ZN7cutlass13device_kernelIN5flash19enable_sm80_to_sm89INS1_16FlashAttnFwdSm80INS1_25CollectiveMainloopFwdSm80ILi4ELi1ELb0EN4cute5tupleIJNS5_1CILi128EEENS7_ILi64EEENS7_ILi96EEEEEELi96ENS_6half_tEfNS_4arch4Sm80ELb1ELb0ELb1ELb0ELb0ELb0ELb1ELb1EEENS1_21CollectiveEpilogueFwdINS6_IJS8_SA_S9_EEENS6_IJNS7_ILi1EEESI_SI_EEESC_SE_Li128ELb0ELb1ELb1ELb0EEENS1_30DynamicPersistentTileSchedulerILi128ELi128ELb1ELb1ELb0EEEEEEEEEvNT_6ParamsE:
	.zero		1960


//--------------------- .nv.constant0._ZN7cutlass13device_kernelIN5flash19enable_sm80_to_sm89INS1_16FlashAttnFwdSm80INS1_25CollectiveMainloopFwdSm80ILi4ELi1ELb0EN4cute5tupleIJNS5_1CILi128EEENS7_ILi48EEENS7_ILi96EEEEEELi96ENS_6half_tEfNS_4arch4Sm80ELb1ELb0ELb1ELb1ELb0ELb0ELb1ELb1EEENS1_21CollectiveEpilogueFwdINS6_IJS8_SA_S9_EEENS6_IJNS7_ILi1EEESI_SI_EEESC_SE_Li128ELb1ELb1ELb1ELb0EEENS1_36VarlenDynamicPersistentTileSchedulerILi128ELi48ELi128ELi128ELb1ELb1ELb0ELb1ELb1ELb1EEEEEEEEEvNT_6ParamsE --------------------------
	.section	.nv.constant0._ZN7cutlass13device_kernelIN5flash19enable_sm80_to_sm89INS1_16FlashAttnFwdSm80INS1_25CollectiveMainloopFwdSm80ILi4ELi1ELb0EN4cute5tupleIJNS5_1CILi128EEENS7_ILi48EEENS7_ILi96EEEEEELi96ENS_6half_tEfNS_4arch4Sm80ELb1ELb0ELb1ELb1ELb0ELb0ELb1ELb1EEENS1_21CollectiveEpilogueFwdINS6_IJS8_SA_S9_EEENS6_IJNS7_ILi1EEESI_SI_EEESC_SE_Li128ELb1ELb1ELb1ELb0EEENS1_36VarlenDynamicPersistentTileSchedulerILi128ELi48ELi128ELi128ELb1ELb1ELb0ELb1ELb1ELb1EEEEEEEEEvNT_6ParamsE,"a",@progbits
	.sectionflags	@""
	.align	4
.nv.constant0._ZN7cutlass13device_kernelIN5flash19enable_sm80_to_sm89INS1_16FlashAttnFwdSm80INS1_25CollectiveMainloopFwdSm80ILi4ELi1ELb0EN4cute5tupleIJNS5_1CILi128EEENS7_ILi48EEENS7_ILi96EEEEEELi96ENS_6half_tEfNS_4arch4Sm80ELb1ELb0ELb1ELb1ELb0ELb0ELb1ELb1EEENS1_21CollectiveEpilogueFwdINS6_IJS8_SA_S9_EEENS6_IJNS7_ILi1EEESI_SI_EEESC_SE_Li128ELb1ELb1ELb1ELb0EEENS1_36VarlenDynamicPersistentTileSchedulerILi128ELi48ELi128ELi128ELb1ELb1ELb0ELb1ELb1ELb1EEEEEEEEEvNT_6ParamsE:
	.zero		1976


//--------------------- .nv.constant0._ZN7cutlass13device_kernelIN5flash19enable_sm80_to_sm89INS1_16FlashAttnFwdSm80INS1_25CollectiveMainloopFwdSm80ILi4ELi1ELb0EN4cute5tupleIJNS5_1CILi128EEENS7_ILi48EEENS7_ILi96EEEEEELi96ENS_6half_tEfNS_4arch4Sm80ELb1ELb0ELb1ELb1ELb0ELb1ELb1ELb1EEENS1_21CollectiveEpilogueFwdINS6_IJS8_SA_S9_EEENS6_IJNS7_ILi1EEESI_SI_EEESC_SE_Li128ELb1ELb1ELb1ELb0EEENS1_36VarlenDynamicPersistentTileSchedulerILi128ELi48ELi128ELi128ELb1ELb1ELb0ELb1ELb1ELb1EEEEEEEEEvNT_6ParamsE --------------------------
	.section	.nv.constant0._ZN7cutlass13device_kernelIN5flash19enable_sm80_to_sm89INS1_16FlashAttnFwdSm80INS1_25CollectiveMainloopFwdSm80ILi4ELi1ELb0EN4cute5tupleIJNS5_1CILi128EEENS7_ILi48EEENS7_ILi96EEEEEELi96ENS_6half_tEfNS_4arch4Sm80ELb1ELb0ELb1ELb1ELb0ELb1ELb1ELb1EEENS1_21CollectiveEpilogueFwdINS6_IJS8_SA_S9_EEENS6_IJNS7_ILi1EEESI_SI_EEESC_SE_Li128ELb1ELb1ELb1ELb0EEENS1_36VarlenDynamicPersistentTileSchedulerILi128ELi48ELi128ELi128ELb1ELb1ELb0ELb1ELb1ELb1EEEEEEEEEvNT_6ParamsE,"a",@progbits
	.sectionflags	@""
	.align	4
.nv.constant0._ZN7cutlass13device_kernelIN5flash19enable_sm80_to_sm89INS1_16FlashAttnFwdSm80INS1_25CollectiveMainloopFwdSm80ILi4ELi1ELb0EN4cute5tupleIJNS5_1CILi128EEENS7_ILi48EEENS7_ILi96EEEEEELi96ENS_6half_tEfNS_4arch4Sm80ELb1ELb0ELb1ELb1ELb0ELb1ELb1ELb1EEENS1_21CollectiveEpilogueFwdINS6_IJS8_SA_S9_EEENS6_IJNS7_ILi1EEESI_SI_EEESC_SE_Li128ELb1ELb1ELb1ELb0EEENS1_36VarlenDynamicPersistentTileSchedulerILi128ELi48ELi128ELi128ELb1ELb1ELb0ELb1ELb1ELb1EEEEEEEEEvNT_6ParamsE:
	.zero		1976


//--------------------- SYMBOLS --------------------------

	.type		.nv.reservedSmem.offset0,@object
	.size		.nv.reservedSmem.offset0,0x4
